	.target	sm_90a

	.elftype	@"ET_EXEC"


//--------------------- .note.nv.tkinfo           --------------------------
	.section	.note.nv.tkinfo,"",@"SHT_NOTE"
	.sectionflags	@"SHF_NOTE_NV_TKINFO"
	.tkinfo
        /*0018*/ 	.word	0x00000002
        /*0030*/ 	.string	""
        /*0030*/ 	.string	"ptxas"
        /*0030*/ 	.string	"Cuda compilation tools, release 13.0, V13.0.88"
        /*0030*/ 	.string	"Build cuda_13.0.r13.0/compiler.36424714_0"
        /*0030*/ 	.string	"-arch sm_90a -m 64 "



//--------------------- .note.nv.cuinfo           --------------------------
	.section	.note.nv.cuinfo,"",@"SHT_NOTE"
	.sectionflags	@"SHF_NOTE_NV_CUINFO"
        /*0018*/ 	.short	0x0002
        /*001a*/ 	.short	0x005a
        /*001c*/ 	.short	0x0082
	.zero		2


//--------------------- .nv.info                  --------------------------
	.section	.nv.info,"",@"SHT_CUDA_INFO"
	.align	4


	//----- nvinfo : EIATTR_REGCOUNT
	.align		4
        /*0000*/ 	.byte	0x04, 0x2f
        /*0002*/ 	.short	(.L_12 - .L_11)
	.align		4
.L_11:
        /*0004*/ 	.word	index@(_ZN7cutlass13device_kernelIN5flash19enable_sm80_to_sm89INS1_16FlashAttnFwdSm80INS1_25CollectiveMainloopFwdSm80ILi8ELi1ELb1EN4cute5tupleIJNS5_1CILi128EEENS7_ILi112EEES8_EEELi128ENS_10bfloat16_tEfNS_4arch4Sm80ELb1ELb0ELb0ELb1ELb0ELb1ELb1ELb1EEENS1_21CollectiveEpilogueFwdINS6_IJS8_S8_S9_EEENS6_IJNS7_ILi1EEESH_SH_EEESB_SD_Li256ELb1ELb1ELb1ELb0EEENS1_36VarlenDynamicPersistentTileSchedulerILi128ELi112ELi256ELi256ELb1ELb1ELb0ELb1ELb1ELb1EEEEEEEEEvNT_6ParamsE)
        /*0008*/ 	.word	0x00000004


	//----- nvinfo : EIATTR_FRAME_SIZE
	.align		4
.L_12:
        /*000c*/ 	.byte	0x04, 0x11
        /*000e*/ 	.short	(.L_14 - .L_13)
	.align		4
.L_13:
        /*0010*/ 	.word	index@(_ZN7cutlass13device_kernelIN5flash19enable_sm80_to_sm89INS1_16FlashAttnFwdSm80INS1_25CollectiveMainloopFwdSm80ILi8ELi1ELb1EN4cute5tupleIJNS5_1CILi128EEENS7_ILi112EEES8_EEELi128ENS_10bfloat16_tEfNS_4arch4Sm80ELb1ELb0ELb0ELb1ELb0ELb1ELb1ELb1EEENS1_21CollectiveEpilogueFwdINS6_IJS8_S8_S9_EEENS6_IJNS7_ILi1EEESH_SH_EEESB_SD_Li256ELb1ELb1ELb1ELb0EEENS1_36VarlenDynamicPersistentTileSchedulerILi128ELi112ELi256ELi256ELb1ELb1ELb0ELb1ELb1ELb1EEEEEEEEEvNT_6ParamsE)
        /*0014*/ 	.word	0x00000000


	//----- nvinfo : EIATTR_REGCOUNT
	.align		4
.L_14:
        /*0018*/ 	.byte	0x04, 0x2f
        /*001a*/ 	.short	(.L_16 - .L_15)
	.align		4
.L_15:
        /*001c*/ 	.word	index@(_ZN7cutlass13device_kernelIN5flash19enable_sm80_to_sm89INS1_16FlashAttnFwdSm80INS1_25CollectiveMainloopFwdSm80ILi8ELi1ELb1EN4cute5tupleIJNS5_1CILi128EEENS7_ILi112EEES8_EEELi128ENS_10bfloat16_tEfNS_4arch4Sm80ELb1ELb0ELb0ELb1ELb0ELb0ELb1ELb1EEENS1_21CollectiveEpilogueFwdINS6_IJS8_S8_S9_EEENS6_IJNS7_ILi1EEESH_SH_EEESB_SD_Li256ELb1ELb1ELb1ELb0EEENS1_36VarlenDynamicPersistentTileSchedulerILi128ELi112ELi256ELi256ELb1ELb1ELb0ELb1ELb1ELb1EEEEEEEEEvNT_6ParamsE)
        /*0020*/ 	.word	0x00000004


	//----- nvinfo : EIATTR_FRAME_SIZE
	.align		4
.L_16:
        /*0024*/ 	.byte	0x04, 0x11
        /*0026*/ 	.short	(.L_18 - .L_17)
	.align		4
.L_17:
        /*0028*/ 	.word	index@(_ZN7cutlass13device_kernelIN5flash19enable_sm80_to_sm89INS1_16FlashAttnFwdSm80INS1_25CollectiveMainloopFwdSm80ILi8ELi1ELb1EN4cute5tupleIJNS5_1CILi128EEENS7_ILi112EEES8_EEELi128ENS_10bfloat16_tEfNS_4arch4Sm80ELb1ELb0ELb0ELb1ELb0ELb0ELb1ELb1EEENS1_21CollectiveEpilogueFwdINS6_IJS8_S8_S9_EEENS6_IJNS7_ILi1EEESH_SH_EEESB_SD_Li256ELb1ELb1ELb1ELb0EEENS1_36VarlenDynamicPersistentTileSchedulerILi128ELi112ELi256ELi256ELb1ELb1ELb0ELb1ELb1ELb1EEEEEEEEEvNT_6ParamsE)
        /*002c*/ 	.word	0x00000000


	//----- nvinfo : EIATTR_REGCOUNT
	.align		4
.L_18:
        /*0030*/ 	.byte	0x04, 0x2f
        /*0032*/ 	.short	(.L_20 - .L_19)
	.align		4
.L_19:
        /*0034*/ 	.word	index@(_ZN7cutlass13device_kernelIN5flash19enable_sm80_to_sm89INS1_16FlashAttnFwdSm80INS1_25CollectiveMainloopFwdSm80ILi4ELi1ELb0EN4cute5tupleIJNS5_1CILi128EEENS7_ILi64EEES8_EEELi128ENS_10bfloat16_tEfNS_4arch4Sm80ELb1ELb0ELb0ELb0ELb0ELb0ELb1ELb1EEENS1_21CollectiveEpilogueFwdINS6_IJS8_S8_S9_EEENS6_IJNS7_ILi1EEESH_SH_EEESB_SD_Li128ELb0ELb1ELb1ELb0EEENS1_30DynamicPersistentTileSchedulerILi128ELi128ELb1ELb1ELb0EEEEEEEEEvNT_6ParamsE)
        /*0038*/ 	.word	0x00000004


	//----- nvinfo : EIATTR_FRAME_SIZE
	.align		4
.L_20:
        /*003c*/ 	.byte	0x04, 0x11
        /*003e*/ 	.short	(.L_22 - .L_21)
	.align		4
.L_21:
        /*0040*/ 	.word	index@(_ZN7cutlass13device_kernelIN5flash19enable_sm80_to_sm89INS1_16FlashAttnFwdSm80INS1_25CollectiveMainloopFwdSm80ILi4ELi1ELb0EN4cute5tupleIJNS5_1CILi128EEENS7_ILi64EEES8_EEELi128ENS_10bfloat16_tEfNS_4arch4Sm80ELb1ELb0ELb0ELb0ELb0ELb0ELb1ELb1EEENS1_21CollectiveEpilogueFwdINS6_IJS8_S8_S9_EEENS6_IJNS7_ILi1EEESH_SH_EEESB_SD_Li128ELb0ELb1ELb1ELb0EEENS1_30DynamicPersistentTileSchedulerILi128ELi128ELb1ELb1ELb0EEEEEEEEEvNT_6ParamsE)
        /*0044*/ 	.word	0x00000000


	//----- nvinfo : EIATTR_REGCOUNT
	.align		4
.L_22:
        /*0048*/ 	.byte	0x04, 0x2f
        /*004a*/ 	.short	(.L_24 - .L_23)
	.align		4
.L_23:
        /*004c*/ 	.word	index@(_ZN7cutlass13device_kernelIN5flash19enable_sm80_to_sm89INS1_16FlashAttnFwdSm80INS1_25CollectiveMainloopFwdSm80ILi8ELi1ELb1EN4cute5tupleIJNS5_1CILi128EEENS7_ILi96EEES8_EEELi128ENS_10bfloat16_tEfNS_4arch4Sm80ELb0ELb1ELb0ELb1ELb0ELb1ELb1ELb1EEENS1_21CollectiveEpilogueFwdINS6_IJS8_S8_S9_EEENS6_IJNS7_ILi1EEESH_SH_EEESB_SD_Li256ELb1ELb1ELb1ELb0EEENS1_36VarlenDynamicPersistentTileSchedulerILi128ELi96ELi256ELi256ELb1ELb1ELb0ELb1ELb0ELb1EEEEEEEEEvNT_6ParamsE)
        /*0050*/ 	.word	0x00000004


	//----- nvinfo : EIATTR_FRAME_SIZE
	.align		4
.L_24:
        /*0054*/ 	.byte	0x04, 0x11
        /*0056*/ 	.short	(.L_26 - .L_25)
	.align		4
.L_25:
        /*0058*/ 	.word	index@(_ZN7cutlass13device_kernelIN5flash19enable_sm80_to_sm89INS1_16FlashAttnFwdSm80INS1_25CollectiveMainloopFwdSm80ILi8ELi1ELb1EN4cute5tupleIJNS5_1CILi128EEENS7_ILi96EEES8_EEELi128ENS_10bfloat16_tEfNS_4arch4Sm80ELb0ELb1ELb0ELb1ELb0ELb1ELb1ELb1EEENS1_21CollectiveEpilogueFwdINS6_IJS8_S8_S9_EEENS6_IJNS7_ILi1EEESH_SH_EEESB_SD_Li256ELb1ELb1ELb1ELb0EEENS1_36VarlenDynamicPersistentTileSchedulerILi128ELi96ELi256ELi256ELb1ELb1ELb0ELb1ELb0ELb1EEEEEEEEEvNT_6ParamsE)
        /*005c*/ 	.word	0x00000000


	//----- nvinfo : EIATTR_REGCOUNT
	.align		4
.L_26:
        /*0060*/ 	.byte	0x04, 0x2f
        /*0062*/ 	.short	(.L_28 - .L_27)
	.align		4
.L_27:
        /*0064*/ 	.word	index@(_ZN7cutlass13device_kernelIN5flash19enable_sm80_to_sm89INS1_16FlashAttnFwdSm80INS1_25CollectiveMainloopFwdSm80ILi8ELi1ELb1EN4cute5tupleIJNS5_1CILi128EEENS7_ILi96EEES8_EEELi128ENS_10bfloat16_tEfNS_4arch4Sm80ELb0ELb1ELb0ELb1ELb0ELb0ELb1ELb1EEENS1_21CollectiveEpilogueFwdINS6_IJS8_S8_S9_EEENS6_IJNS7_ILi1EEESH_SH_EEESB_SD_Li256ELb1ELb1ELb1ELb0EEENS1_36VarlenDynamicPersistentTileSchedulerILi128ELi96ELi256ELi256ELb1ELb1ELb0ELb1ELb0ELb1EEEEEEEEEvNT_6ParamsE)
        /*0068*/ 	.word	0x00000004


	//----- nvinfo : EIATTR_FRAME_SIZE
	.align		4
.L_28:
        /*006c*/ 	.byte	0x04, 0x11
        /*006e*/ 	.short	(.L_30 - .L_29)
	.align		4
.L_29:
        /*0070*/ 	.word	index@(_ZN7cutlass13device_kernelIN5flash19enable_sm80_to_sm89INS1_16FlashAttnFwdSm80INS1_25CollectiveMainloopFwdSm80ILi8ELi1ELb1EN4cute5tupleIJNS5_1CILi128EEENS7_ILi96EEES8_EEELi128ENS_10bfloat16_tEfNS_4arch4Sm80ELb0ELb1ELb0ELb1ELb0ELb0ELb1ELb1EEENS1_21CollectiveEpilogueFwdINS6_IJS8_S8_S9_EEENS6_IJNS7_ILi1EEESH_SH_EEESB_SD_Li256ELb1ELb1ELb1ELb0EEENS1_36VarlenDynamicPersistentTileSchedulerILi128ELi96ELi256ELi256ELb1ELb1ELb0ELb1ELb0ELb1EEEEEEEEEvNT_6ParamsE)
        /*0074*/ 	.word	0x00000000


	//----- nvinfo : EIATTR_REGCOUNT
	.align		4
.L_30:
        /*0078*/ 	.byte	0x04, 0x2f
        /*007a*/ 	.short	(.L_32 - .L_31)
	.align		4
.L_31:
        /*007c*/ 	.word	index@(_ZN7cutlass13device_kernelIN5flash19enable_sm80_to_sm89INS1_16FlashAttnFwdSm80INS1_25CollectiveMainloopFwdSm80ILi4ELi1ELb0EN4cute5tupleIJNS5_1CILi128EEENS7_ILi48EEES8_EEELi128ENS_10bfloat16_tEfNS_4arch4Sm80ELb0ELb1ELb0ELb0ELb0ELb0ELb1ELb1EEENS1_21CollectiveEpilogueFwdINS6_IJS8_S8_S9_EEENS6_IJNS7_ILi1EEESH_SH_EEESB_SD_Li128ELb0ELb1ELb1ELb0EEENS1_19SingleTileSchedulerILb0ELb1ELb1ELi128EEEEEEEEEvNT_6ParamsE)
        /*0080*/ 	.word	0x00000004


	//----- nvinfo : EIATTR_FRAME_SIZE
	.align		4
.L_32:
        /*0084*/ 	.byte	0x04, 0x11
        /*0086*/ 	.short	(.L_34 - .L_33)
	.align		4
.L_33:
        /*0088*/ 	.word	index@(_ZN7cutlass13device_kernelIN5flash19enable_sm80_to_sm89INS1_16FlashAttnFwdSm80INS1_25CollectiveMainloopFwdSm80ILi4ELi1ELb0EN4cute5tupleIJNS5_1CILi128EEENS7_ILi48EEES8_EEELi128ENS_10bfloat16_tEfNS_4arch4Sm80ELb0ELb1ELb0ELb0ELb0ELb0ELb1ELb1EEENS1_21CollectiveEpilogueFwdINS6_IJS8_S8_S9_EEENS6_IJNS7_ILi1EEESH_SH_EEESB_SD_Li128ELb0ELb1ELb1ELb0EEENS1_19SingleTileSchedulerILb0ELb1ELb1ELi128EEEEEEEEEvNT_6ParamsE)
        /*008c*/ 	.word	0x00000000


	//----- nvinfo : EIATTR_REGCOUNT
	.align		4
.L_34:
        /*0090*/ 	.byte	0x04, 0x2f
        /*0092*/ 	.short	(.L_36 - .L_35)
	.align		4
.L_35:
        /*0094*/ 	.word	index@(_ZN7cutlass13device_kernelIN5flash19enable_sm80_to_sm89INS1_16FlashAttnFwdSm80INS1_25CollectiveMainloopFwdSm80ILi8ELi1ELb1EN4cute5tupleIJNS5_1CILi128EEENS7_ILi112EEES8_EEELi128ENS_10bfloat16_tEfNS_4arch4Sm80ELb0ELb0ELb0ELb1ELb0ELb1ELb1ELb1EEENS1_21CollectiveEpilogueFwdINS6_IJS8_S8_S9_EEENS6_IJNS7_ILi1EEESH_SH_EEESB_SD_Li256ELb1ELb1ELb1ELb0EEENS1_36VarlenDynamicPersistentTileSchedulerILi128ELi112ELi256ELi256ELb1ELb1ELb0ELb0ELb1ELb1EEEEEEEEEvNT_6ParamsE)
        /*0098*/ 	.word	0x00000004


	//----- nvinfo : EIATTR_FRAME_SIZE
	.align		4
.L_36:
        /*009c*/ 	.byte	0x04, 0x11
        /*009e*/ 	.short	(.L_38 - .L_37)
	.align		4
.L_37:
        /*00a0*/ 	.word	index@(_ZN7cutlass13device_kernelIN5flash19enable_sm80_to_sm89INS1_16FlashAttnFwdSm80INS1_25CollectiveMainloopFwdSm80ILi8ELi1ELb1EN4cute5tupleIJNS5_1CILi128EEENS7_ILi112EEES8_EEELi128ENS_10bfloat16_tEfNS_4arch4Sm80ELb0ELb0ELb0ELb1ELb0ELb1ELb1ELb1EEENS1_21CollectiveEpilogueFwdINS6_IJS8_S8_S9_EEENS6_IJNS7_ILi1EEESH_SH_EEESB_SD_Li256ELb1ELb1ELb1ELb0EEENS1_36VarlenDynamicPersistentTileSchedulerILi128ELi112ELi256ELi256ELb1ELb1ELb0ELb0ELb1ELb1EEEEEEEEEvNT_6ParamsE)
        /*00a4*/ 	.word	0x00000000


	//----- nvinfo : EIATTR_REGCOUNT
	.align		4
.L_38:
        /*00a8*/ 	.byte	0x04, 0x2f
        /*00aa*/ 	.short	(.L_40 - .L_39)
	.align		4
.L_39:
        /*00ac*/ 	.word	index@(_ZN7cutlass13device_kernelIN5flash19enable_sm80_to_sm89INS1_16FlashAttnFwdSm80INS1_25CollectiveMainloopFwdSm80ILi8ELi1ELb1EN4cute5tupleIJNS5_1CILi128EEENS7_ILi112EEES8_EEELi128ENS_10bfloat16_tEfNS_4arch4Sm80ELb0ELb0ELb0ELb1ELb0ELb0ELb1ELb1EEENS1_21CollectiveEpilogueFwdINS6_IJS8_S8_S9_EEENS6_IJNS7_ILi1EEESH_SH_EEESB_SD_Li256ELb1ELb1ELb1ELb0EEENS1_36VarlenDynamicPersistentTileSchedulerILi128ELi112ELi256ELi256ELb1ELb1ELb0ELb0ELb1ELb1EEEEEEEEEvNT_6ParamsE)
        /*00b0*/ 	.word	0x00000004


	//----- nvinfo : EIATTR_FRAME_SIZE
	.align		4
.L_40:
        /*00b4*/ 	.byte	0x04, 0x11
        /*00b6*/ 	.short	(.L_42 - .L_41)
	.align		4
.L_41:
        /*00b8*/ 	.word	index@(_ZN7cutlass13device_kernelIN5flash19enable_sm80_to_sm89INS1_16FlashAttnFwdSm80INS1_25CollectiveMainloopFwdSm80ILi8ELi1ELb1EN4cute5tupleIJNS5_1CILi128EEENS7_ILi112EEES8_EEELi128ENS_10bfloat16_tEfNS_4arch4Sm80ELb0ELb0ELb0ELb1ELb0ELb0ELb1ELb1EEENS1_21CollectiveEpilogueFwdINS6_IJS8_S8_S9_EEENS6_IJNS7_ILi1EEESH_SH_EEESB_SD_Li256ELb1ELb1ELb1ELb0EEENS1_36VarlenDynamicPersistentTileSchedulerILi128ELi112ELi256ELi256ELb1ELb1ELb0ELb0ELb1ELb1EEEEEEEEEvNT_6ParamsE)
        /*00bc*/ 	.word	0x00000000


	//----- nvinfo : EIATTR_REGCOUNT
	.align		4
.L_42:
        /*00c0*/ 	.byte	0x04, 0x2f
        /*00c2*/ 	.short	(.L_44 - .L_43)
	.align		4
.L_43:
        /*00c4*/ 	.word	index@(_ZN7cutlass13device_kernelIN5flash19enable_sm80_to_sm89INS1_16FlashAttnFwdSm80INS1_25CollectiveMainloopFwdSm80ILi4ELi1ELb0EN4cute5tupleIJNS5_1CILi128EEENS7_ILi64EEES8_EEELi128ENS_10bfloat16_tEfNS_4arch4Sm80ELb0ELb0ELb0ELb0ELb0ELb0ELb1ELb1EEENS1_21CollectiveEpilogueFwdINS6_IJS8_S8_S9_EEENS6_IJNS7_ILi1EEESH_SH_EEESB_SD_Li128ELb0ELb1ELb1ELb0EEENS1_19SingleTileSchedulerILb0ELb1ELb1ELi128EEEEEEEEEvNT_6ParamsE)
        /*00c8*/ 	.word	0x00000004


	//----- nvinfo : EIATTR_FRAME_SIZE
	.align		4
.L_44:
        /*00cc*/ 	.byte	0x04, 0x11
        /*00ce*/ 	.short	(.L_46 - .L_45)
	.align		4
.L_45:
        /*00d0*/ 	.word	index@(_ZN7cutlass13device_kernelIN5flash19enable_sm80_to_sm89INS1_16FlashAttnFwdSm80INS1_25CollectiveMainloopFwdSm80ILi4ELi1ELb0EN4cute5tupleIJNS5_1CILi128EEENS7_ILi64EEES8_EEELi128ENS_10bfloat16_tEfNS_4arch4Sm80ELb0ELb0ELb0ELb0ELb0ELb0ELb1ELb1EEENS1_21CollectiveEpilogueFwdINS6_IJS8_S8_S9_EEENS6_IJNS7_ILi1EEESH_SH_EEESB_SD_Li128ELb0ELb1ELb1ELb0EEENS1_19SingleTileSchedulerILb0ELb1ELb1ELi128EEEEEEEEEvNT_6ParamsE)
        /*00d4*/ 	.word	0x00000000


	//----- nvinfo : EIATTR_REGCOUNT
	.align		4
.L_46:
        /*00d8*/ 	.byte	0x04, 0x2f
        /*00da*/ 	.short	(.L_48 - .L_47)
	.align		4
.L_47:
        /*00dc*/ 	.word	index@(_ZN7cutlass13device_kernelIN5flash19enable_sm80_to_sm89INS1_16FlashAttnFwdSm80INS1_25CollectiveMainloopFwdSm80ILi8ELi1ELb1EN4cute5tupleIJNS5_1CILi128EEES8_S8_EEELi128ENS_10bfloat16_tEfNS_4arch4Sm80ELb1ELb0ELb0ELb0ELb0ELb0ELb1ELb1EEENS1_21CollectiveEpilogueFwdIS9_NS6_IJNS7_ILi1EEESF_SF_EEESA_SC_Li256ELb0ELb1ELb1ELb0EEENS1_30DynamicPersistentTileSchedulerILi256ELi256ELb1ELb1ELb0EEEEEEEEEvNT_6ParamsE)
        /*00e0*/ 	.word	0x00000004


	//----- nvinfo : EIATTR_FRAME_SIZE
	.align		4
.L_48:
        /*00e4*/ 	.byte	0x04, 0x11
        /*00e6*/ 	.short	(.L_50 - .L_49)
	.align		4
.L_49:
        /*00e8*/ 	.word	index@(_ZN7cutlass13device_kernelIN5flash19enable_sm80_to_sm89INS1_16FlashAttnFwdSm80INS1_25CollectiveMainloopFwdSm80ILi8ELi1ELb1EN4cute5tupleIJNS5_1CILi128EEES8_S8_EEELi128ENS_10bfloat16_tEfNS_4arch4Sm80ELb1ELb0ELb0ELb0ELb0ELb0ELb1ELb1EEENS1_21CollectiveEpilogueFwdIS9_NS6_IJNS7_ILi1EEESF_SF_EEESA_SC_Li256ELb0ELb1ELb1ELb0EEENS1_30DynamicPersistentTileSchedulerILi256ELi256ELb1ELb1ELb0EEEEEEEEEvNT_6ParamsE)
        /*00ec*/ 	.word	0x00000000


	//----- nvinfo : EIATTR_REGCOUNT
	.align		4
.L_50:
        /*00f0*/ 	.byte	0x04, 0x2f
        /*00f2*/ 	.short	(.L_52 - .L_51)
	.align		4
.L_51:
        /*00f4*/ 	.word	index@(_ZN7cutlass13device_kernelIN5flash19enable_sm80_to_sm89INS1_16FlashAttnFwdSm80INS1_25CollectiveMainloopFwdSm80ILi8ELi1ELb1EN4cute5tupleIJNS5_1CILi128EEENS7_ILi96EEES8_EEELi128ENS_10bfloat16_tEfNS_4arch4Sm80ELb0ELb1ELb0ELb0ELb0ELb0ELb1ELb1EEENS1_21CollectiveEpilogueFwdINS6_IJS8_S8_S9_EEENS6_IJNS7_ILi1EEESH_SH_EEESB_SD_Li256ELb0ELb1ELb1ELb0EEENS1_19SingleTileSchedulerILb0ELb1ELb1ELi128EEEEEEEEEvNT_6ParamsE)
        /*00f8*/ 	.word	0x00000004


	//----- nvinfo : EIATTR_FRAME_SIZE
	.align		4
.L_52:
        /*00fc*/ 	.byte	0x04, 0x11
        /*00fe*/ 	.short	(.L_54 - .L_53)
	.align		4
.L_53:
        /*0100*/ 	.word	index@(_ZN7cutlass13device_kernelIN5flash19enable_sm80_to_sm89INS1_16FlashAttnFwdSm80INS1_25CollectiveMainloopFwdSm80ILi8ELi1ELb1EN4cute5tupleIJNS5_1CILi128EEENS7_ILi96EEES8_EEELi128ENS_10bfloat16_tEfNS_4arch4Sm80ELb0ELb1ELb0ELb0ELb0ELb0ELb1ELb1EEENS1_21CollectiveEpilogueFwdINS6_IJS8_S8_S9_EEENS6_IJNS7_ILi1EEESH_SH_EEESB_SD_Li256ELb0ELb1ELb1ELb0EEENS1_19SingleTileSchedulerILb0ELb1ELb1ELi128EEEEEEEEEvNT_6ParamsE)
        /*0104*/ 	.word	0x00000000


	//----- nvinfo : EIATTR_REGCOUNT
	.align		4
.L_54:
        /*0108*/ 	.byte	0x04, 0x2f
        /*010a*/ 	.short	(.L_56 - .L_55)
	.align		4
.L_55:
        /*010c*/ 	.word	index@(_ZN7cutlass13device_kernelIN5flash19enable_sm80_to_sm89INS1_16FlashAttnFwdSm80INS1_25CollectiveMainloopFwdSm80ILi8ELi1ELb1EN4cute5tupleIJNS5_1CILi128EEES8_S8_EEELi128ENS_10bfloat16_tEfNS_4arch4Sm80ELb0ELb0ELb0ELb0ELb0ELb0ELb1ELb1EEENS1_21CollectiveEpilogueFwdIS9_NS6_IJNS7_ILi1EEESF_SF_EEESA_SC_Li256ELb0ELb1ELb1ELb0EEENS1_19SingleTileSchedulerILb0ELb1ELb1ELi128EEEEEEEEEvNT_6ParamsE)
        /*0110*/ 	.word	0x00000004


	//----- nvinfo : EIATTR_FRAME_SIZE
	.align		4
.L_56:
        /*0114*/ 	.byte	0x04, 0x11
        /*0116*/ 	.short	(.L_58 - .L_57)
	.align		4
.L_57:
        /*0118*/ 	.word	index@(_ZN7cutlass13device_kernelIN5flash19enable_sm80_to_sm89INS1_16FlashAttnFwdSm80INS1_25CollectiveMainloopFwdSm80ILi8ELi1ELb1EN4cute5tupleIJNS5_1CILi128EEES8_S8_EEELi128ENS_10bfloat16_tEfNS_4arch4Sm80ELb0ELb0ELb0ELb0ELb0ELb0ELb1ELb1EEENS1_21CollectiveEpilogueFwdIS9_NS6_IJNS7_ILi1EEESF_SF_EEESA_SC_Li256ELb0ELb1ELb1ELb0EEENS1_19SingleTileSchedulerILb0ELb1ELb1ELi128EEEEEEEEEvNT_6ParamsE)
        /*011c*/ 	.word	0x00000000


	//----- nvinfo : EIATTR_REGCOUNT
	.align		4
.L_58:
        /*0120*/ 	.byte	0x04, 0x2f
        /*0122*/ 	.short	(.L_60 - .L_59)
	.align		4
.L_59:
        /*0124*/ 	.word	index@(_ZN7cutlass13device_kernelIN5flash19enable_sm80_to_sm89INS1_16FlashAttnFwdSm80INS1_25CollectiveMainloopFwdSm80ILi8ELi1ELb1EN4cute5tupleIJNS5_1CILi128EEENS7_ILi112EEES8_EEELi128ENS_10bfloat16_tEfNS_4arch4Sm80ELb1ELb0ELb1ELb1ELb0ELb1ELb1ELb1EEENS1_21CollectiveEpilogueFwdINS6_IJS8_S8_S9_EEENS6_IJNS7_ILi1EEESH_SH_EEESB_SD_Li256ELb1ELb1ELb1ELb0EEENS1_36VarlenDynamicPersistentTileSchedulerILi128ELi112ELi256ELi256ELb1ELb1ELb0ELb1ELb1ELb1EEEEEEEEEvNT_6ParamsE)
        /*0128*/ 	.word	0x00000004


	//----- nvinfo : EIATTR_FRAME_SIZE
	.align		4
.L_60:
        /*012c*/ 	.byte	0x04, 0x11
        /*012e*/ 	.short	(.L_62 - .L_61)
	.align		4
.L_61:
        /*0130*/ 	.word	index@(_ZN7cutlass13device_kernelIN5flash19enable_sm80_to_sm89INS1_16FlashAttnFwdSm80INS1_25CollectiveMainloopFwdSm80ILi8ELi1ELb1EN4cute5tupleIJNS5_1CILi128EEENS7_ILi112EEES8_EEELi128ENS_10bfloat16_tEfNS_4arch4Sm80ELb1ELb0ELb1ELb1ELb0ELb1ELb1ELb1EEENS1_21CollectiveEpilogueFwdINS6_IJS8_S8_S9_EEENS6_IJNS7_ILi1EEESH_SH_EEESB_SD_Li256ELb1ELb1ELb1ELb0EEENS1_36VarlenDynamicPersistentTileSchedulerILi128ELi112ELi256ELi256ELb1ELb1ELb0ELb1ELb1ELb1EEEEEEEEEvNT_6ParamsE)
        /*0134*/ 	.word	0x00000000


	//----- nvinfo : EIATTR_REGCOUNT
	.align		4
.L_62:
        /*0138*/ 	.byte	0x04, 0x2f
        /*013a*/ 	.short	(.L_64 - .L_63)
	.align		4
.L_63:
        /*013c*/ 	.word	index@(_ZN7cutlass13device_kernelIN5flash19enable_sm80_to_sm89INS1_16FlashAttnFwdSm80INS1_25CollectiveMainloopFwdSm80ILi8ELi1ELb1EN4cute5tupleIJNS5_1CILi128EEENS7_ILi112EEES8_EEELi128ENS_10bfloat16_tEfNS_4arch4Sm80ELb1ELb0ELb1ELb1ELb0ELb0ELb1ELb1EEENS1_21CollectiveEpilogueFwdINS6_IJS8_S8_S9_EEENS6_IJNS7_ILi1EEESH_SH_EEESB_SD_Li256ELb1ELb1ELb1ELb0EEENS1_36VarlenDynamicPersistentTileSchedulerILi128ELi112ELi256ELi256ELb1ELb1ELb0ELb1ELb1ELb1EEEEEEEEEvNT_6ParamsE)
        /*0140*/ 	.word	0x00000004


	//----- nvinfo : EIATTR_FRAME_SIZE
	.align		4
.L_64:
        /*0144*/ 	.byte	0x04, 0x11
        /*0146*/ 	.short	(.L_66 - .L_65)
	.align		4
.L_65:
        /*0148*/ 	.word	index@(_ZN7cutlass13device_kernelIN5flash19enable_sm80_to_sm89INS1_16FlashAttnFwdSm80INS1_25CollectiveMainloopFwdSm80ILi8ELi1ELb1EN4cute5tupleIJNS5_1CILi128EEENS7_ILi112EEES8_EEELi128ENS_10bfloat16_tEfNS_4arch4Sm80ELb1ELb0ELb1ELb1ELb0ELb0ELb1ELb1EEENS1_21CollectiveEpilogueFwdINS6_IJS8_S8_S9_EEENS6_IJNS7_ILi1EEESH_SH_EEESB_SD_Li256ELb1ELb1ELb1ELb0EEENS1_36VarlenDynamicPersistentTileSchedulerILi128ELi112ELi256ELi256ELb1ELb1ELb0ELb1ELb1ELb1EEEEEEEEEvNT_6ParamsE)
        /*014c*/ 	.word	0x00000000


	//----- nvinfo : EIATTR_REGCOUNT
	.align		4
.L_66:
        /*0150*/ 	.byte	0x04, 0x2f
        /*0152*/ 	.short	(.L_68 - .L_67)
	.align		4
.L_67:
        /*0154*/ 	.word	index@(_ZN7cutlass13device_kernelIN5flash19enable_sm80_to_sm89INS1_16FlashAttnFwdSm80INS1_25CollectiveMainloopFwdSm80ILi4ELi1ELb0EN4cute5tupleIJNS5_1CILi128EEENS7_ILi64EEES8_EEELi128ENS_10bfloat16_tEfNS_4arch4Sm80ELb1ELb0ELb1ELb0ELb0ELb0ELb1ELb1EEENS1_21CollectiveEpilogueFwdINS6_IJS8_S8_S9_EEENS6_IJNS7_ILi1EEESH_SH_EEESB_SD_Li128ELb0ELb1ELb1ELb0EEENS1_30DynamicPersistentTileSchedulerILi128ELi128ELb1ELb1ELb0EEEEEEEEEvNT_6ParamsE)
        /*0158*/ 	.word	0x00000004


	//----- nvinfo : EIATTR_FRAME_SIZE
	.align		4
.L_68:
        /*015c*/ 	.byte	0x04, 0x11
        /*015e*/ 	.short	(.L_70 - .L_69)
	.align		4
.L_69:
        /*0160*/ 	.word	index@(_ZN7cutlass13device_kernelIN5flash19enable_sm80_to_sm89INS1_16FlashAttnFwdSm80INS1_25CollectiveMainloopFwdSm80ILi4ELi1ELb0EN4cute5tupleIJNS5_1CILi128EEENS7_ILi64EEES8_EEELi128ENS_10bfloat16_tEfNS_4arch4Sm80ELb1ELb0ELb1ELb0ELb0ELb0ELb1ELb1EEENS1_21CollectiveEpilogueFwdINS6_IJS8_S8_S9_EEENS6_IJNS7_ILi1EEESH_SH_EEESB_SD_Li128ELb0ELb1ELb1ELb0EEENS1_30DynamicPersistentTileSchedulerILi128ELi128ELb1ELb1ELb0EEEEEEEEEvNT_6ParamsE)
        /*0164*/ 	.word	0x00000000


	//----- nvinfo : EIATTR_REGCOUNT
	.align		4
.L_70:
        /*0168*/ 	.byte	0x04, 0x2f
        /*016a*/ 	.short	(.L_72 - .L_71)
	.align		4
.L_71:
        /*016c*/ 	.word	index@(_ZN7cutlass13device_kernelIN5flash19enable_sm80_to_sm89INS1_16FlashAttnFwdSm80INS1_25CollectiveMainloopFwdSm80ILi8ELi1ELb1EN4cute5tupleIJNS5_1CILi128EEENS7_ILi96EEES8_EEELi128ENS_10bfloat16_tEfNS_4arch4Sm80ELb0ELb1ELb1ELb1ELb0ELb1ELb1ELb1EEENS1_21CollectiveEpilogueFwdINS6_IJS8_S8_S9_EEENS6_IJNS7_ILi1EEESH_SH_EEESB_SD_Li256ELb1ELb1ELb1ELb0EEENS1_36VarlenDynamicPersistentTileSchedulerILi128ELi96ELi256ELi256ELb1ELb1ELb0ELb1ELb0ELb1EEEEEEEEEvNT_6ParamsE)
        /*0170*/ 	.word	0x00000004


	//----- nvinfo : EIATTR_FRAME_SIZE
	.align		4
.L_72:
        /*0174*/ 	.byte	0x04, 0x11
        /*0176*/ 	.short	(.L_74 - .L_73)
	.align		4
.L_73:
        /*0178*/ 	.word	index@(_ZN7cutlass13device_kernelIN5flash19enable_sm80_to_sm89INS1_16FlashAttnFwdSm80INS1_25CollectiveMainloopFwdSm80ILi8ELi1ELb1EN4cute5tupleIJNS5_1CILi128EEENS7_ILi96EEES8_EEELi128ENS_10bfloat16_tEfNS_4arch4Sm80ELb0ELb1ELb1ELb1ELb0ELb1ELb1ELb1EEENS1_21CollectiveEpilogueFwdINS6_IJS8_S8_S9_EEENS6_IJNS7_ILi1EEESH_SH_EEESB_SD_Li256ELb1ELb1ELb1ELb0EEENS1_36VarlenDynamicPersistentTileSchedulerILi128ELi96ELi256ELi256ELb1ELb1ELb0ELb1ELb0ELb1EEEEEEEEEvNT_6ParamsE)
        /*017c*/ 	.word	0x00000000


	//----- nvinfo : EIATTR_REGCOUNT
	.align		4
.L_74:
        /*0180*/ 	.byte	0x04, 0x2f
        /*0182*/ 	.short	(.L_76 - .L_75)
	.align		4
.L_75:
        /*0184*/ 	.word	index@(_ZN7cutlass13device_kernelIN5flash19enable_sm80_to_sm89INS1_16FlashAttnFwdSm80INS1_25CollectiveMainloopFwdSm80ILi8ELi1ELb1EN4cute5tupleIJNS5_1CILi128EEENS7_ILi96EEES8_EEELi128ENS_10bfloat16_tEfNS_4arch4Sm80ELb0ELb1ELb1ELb1ELb0ELb0ELb1ELb1EEENS1_21CollectiveEpilogueFwdINS6_IJS8_S8_S9_EEENS6_IJNS7_ILi1EEESH_SH_EEESB_SD_Li256ELb1ELb1ELb1ELb0EEENS1_36VarlenDynamicPersistentTileSchedulerILi128ELi96ELi256ELi256ELb1ELb1ELb0ELb1ELb0ELb1EEEEEEEEEvNT_6ParamsE)
        /*0188*/ 	.word	0x00000004


	//----- nvinfo : EIATTR_FRAME_SIZE
	.align		4
.L_76:
        /*018c*/ 	.byte	0x04, 0x11
        /*018e*/ 	.short	(.L_78 - .L_77)
	.align		4
.L_77:
        /*0190*/ 	.word	index@(_ZN7cutlass13device_kernelIN5flash19enable_sm80_to_sm89INS1_16FlashAttnFwdSm80INS1_25CollectiveMainloopFwdSm80ILi8ELi1ELb1EN4cute5tupleIJNS5_1CILi128EEENS7_ILi96EEES8_EEELi128ENS_10bfloat16_tEfNS_4arch4Sm80ELb0ELb1ELb1ELb1ELb0ELb0ELb1ELb1EEENS1_21CollectiveEpilogueFwdINS6_IJS8_S8_S9_EEENS6_IJNS7_ILi1EEESH_SH_EEESB_SD_Li256ELb1ELb1ELb1ELb0EEENS1_36VarlenDynamicPersistentTileSchedulerILi128ELi96ELi256ELi256ELb1ELb1ELb0ELb1ELb0ELb1EEEEEEEEEvNT_6ParamsE)
        /*0194*/ 	.word	0x00000000


	//----- nvinfo : EIATTR_REGCOUNT
	.align		4
.L_78:
        /*0198*/ 	.byte	0x04, 0x2f
        /*019a*/ 	.short	(.L_80 - .L_79)
	.align		4
.L_79:
        /*019c*/ 	.word	index@(_ZN7cutlass13device_kernelIN5flash19enable_sm80_to_sm89INS1_16FlashAttnFwdSm80INS1_25CollectiveMainloopFwdSm80ILi4ELi1ELb0EN4cute5tupleIJNS5_1CILi128EEENS7_ILi48EEES8_EEELi128ENS_10bfloat16_tEfNS_4arch4Sm80ELb0ELb1ELb1ELb0ELb0ELb0ELb1ELb1EEENS1_21CollectiveEpilogueFwdINS6_IJS8_S8_S9_EEENS6_IJNS7_ILi1EEESH_SH_EEESB_SD_Li128ELb0ELb1ELb1ELb0EEENS1_19SingleTileSchedulerILb0ELb1ELb1ELi128EEEEEEEEEvNT_6ParamsE)
        /*01a0*/ 	.word	0x00000004


	//----- nvinfo : EIATTR_FRAME_SIZE
	.align		4
.L_80:
        /*01a4*/ 	.byte	0x04, 0x11
        /*01a6*/ 	.short	(.L_82 - .L_81)
	.align		4
.L_81:
        /*01a8*/ 	.word	index@(_ZN7cutlass13device_kernelIN5flash19enable_sm80_to_sm89INS1_16FlashAttnFwdSm80INS1_25CollectiveMainloopFwdSm80ILi4ELi1ELb0EN4cute5tupleIJNS5_1CILi128EEENS7_ILi48EEES8_EEELi128ENS_10bfloat16_tEfNS_4arch4Sm80ELb0ELb1ELb1ELb0ELb0ELb0ELb1ELb1EEENS1_21CollectiveEpilogueFwdINS6_IJS8_S8_S9_EEENS6_IJNS7_ILi1EEESH_SH_EEESB_SD_Li128ELb0ELb1ELb1ELb0EEENS1_19SingleTileSchedulerILb0ELb1ELb1ELi128EEEEEEEEEvNT_6ParamsE)
        /*01ac*/ 	.word	0x00000000


	//----- nvinfo : EIATTR_REGCOUNT
	.align		4
.L_82:
        /*01b0*/ 	.byte	0x04, 0x2f
        /*01b2*/ 	.short	(.L_84 - .L_83)
	.align		4
.L_83:
        /*01b4*/ 	.word	index@(_ZN7cutlass13device_kernelIN5flash19enable_sm80_to_sm89INS1_16FlashAttnFwdSm80INS1_25CollectiveMainloopFwdSm80ILi8ELi1ELb1EN4cute5tupleIJNS5_1CILi128EEENS7_ILi112EEES8_EEELi128ENS_10bfloat16_tEfNS_4arch4Sm80ELb0ELb0ELb1ELb1ELb0ELb1ELb1ELb1EEENS1_21CollectiveEpilogueFwdINS6_IJS8_S8_S9_EEENS6_IJNS7_ILi1EEESH_SH_EEESB_SD_Li256ELb1ELb1ELb1ELb0EEENS1_36VarlenDynamicPersistentTileSchedulerILi128ELi112ELi256ELi256ELb1ELb1ELb0ELb0ELb1ELb1EEEEEEEEEvNT_6ParamsE)
        /*01b8*/ 	.word	0x00000004


	//----- nvinfo : EIATTR_FRAME_SIZE
	.align		4
.L_84:
        /*01bc*/ 	.byte	0x04, 0x11
        /*01be*/ 	.short	(.L_86 - .L_85)
	.align		4
.L_85:
        /*01c0*/ 	.word	index@(_ZN7cutlass13device_kernelIN5flash19enable_sm80_to_sm89INS1_16FlashAttnFwdSm80INS1_25CollectiveMainloopFwdSm80ILi8ELi1ELb1EN4cute5tupleIJNS5_1CILi128EEENS7_ILi112EEES8_EEELi128ENS_10bfloat16_tEfNS_4arch4Sm80ELb0ELb0ELb1ELb1ELb0ELb1ELb1ELb1EEENS1_21CollectiveEpilogueFwdINS6_IJS8_S8_S9_EEENS6_IJNS7_ILi1EEESH_SH_EEESB_SD_Li256ELb1ELb1ELb1ELb0EEENS1_36VarlenDynamicPersistentTileSchedulerILi128ELi112ELi256ELi256ELb1ELb1ELb0ELb0ELb1ELb1EEEEEEEEEvNT_6ParamsE)
        /*01c4*/ 	.word	0x00000000


	//----- nvinfo : EIATTR_REGCOUNT
	.align		4
.L_86:
        /*01c8*/ 	.byte	0x04, 0x2f
        /*01ca*/ 	.short	(.L_88 - .L_87)
	.align		4
.L_87:
        /*01cc*/ 	.word	index@(_ZN7cutlass13device_kernelIN5flash19enable_sm80_to_sm89INS1_16FlashAttnFwdSm80INS1_25CollectiveMainloopFwdSm80ILi8ELi1ELb1EN4cute5tupleIJNS5_1CILi128EEENS7_ILi112EEES8_EEELi128ENS_10bfloat16_tEfNS_4arch4Sm80ELb0ELb0ELb1ELb1ELb0ELb0ELb1ELb1EEENS1_21CollectiveEpilogueFwdINS6_IJS8_S8_S9_EEENS6_IJNS7_ILi1EEESH_SH_EEESB_SD_Li256ELb1ELb1ELb1ELb0EEENS1_36VarlenDynamicPersistentTileSchedulerILi128ELi112ELi256ELi256ELb1ELb1ELb0ELb0ELb1ELb1EEEEEEEEEvNT_6ParamsE)
        /*01d0*/ 	.word	0x00000004


	//----- nvinfo : EIATTR_FRAME_SIZE
	.align		4
.L_88:
        /*01d4*/ 	.byte	0x04, 0x11
        /*01d6*/ 	.short	(.L_90 - .L_89)
	.align		4
.L_89:
        /*01d8*/ 	.word	index@(_ZN7cutlass13device_kernelIN5flash19enable_sm80_to_sm89INS1_16FlashAttnFwdSm80INS1_25CollectiveMainloopFwdSm80ILi8ELi1ELb1EN4cute5tupleIJNS5_1CILi128EEENS7_ILi112EEES8_EEELi128ENS_10bfloat16_tEfNS_4arch4Sm80ELb0ELb0ELb1ELb1ELb0ELb0ELb1ELb1EEENS1_21CollectiveEpilogueFwdINS6_IJS8_S8_S9_EEENS6_IJNS7_ILi1EEESH_SH_EEESB_SD_Li256ELb1ELb1ELb1ELb0EEENS1_36VarlenDynamicPersistentTileSchedulerILi128ELi112ELi256ELi256ELb1ELb1ELb0ELb0ELb1ELb1EEEEEEEEEvNT_6ParamsE)
        /*01dc*/ 	.word	0x00000000


	//----- nvinfo : EIATTR_REGCOUNT
	.align		4
.L_90:
        /*01e0*/ 	.byte	0x04, 0x2f
        /*01e2*/ 	.short	(.L_92 - .L_91)
	.align		4
.L_91:
        /*01e4*/ 	.word	index@(_ZN7cutlass13device_kernelIN5flash19enable_sm80_to_sm89INS1_16FlashAttnFwdSm80INS1_25CollectiveMainloopFwdSm80ILi4ELi1ELb0EN4cute5tupleIJNS5_1CILi128EEENS7_ILi64EEES8_EEELi128ENS_10bfloat16_tEfNS_4arch4Sm80ELb0ELb0ELb1ELb0ELb0ELb0ELb1ELb1EEENS1_21CollectiveEpilogueFwdINS6_IJS8_S8_S9_EEENS6_IJNS7_ILi1EEESH_SH_EEESB_SD_Li128ELb0ELb1ELb1ELb0EEENS1_19SingleTileSchedulerILb0ELb1ELb1ELi128EEEEEEEEEvNT_6ParamsE)
        /*01e8*/ 	.word	0x00000004


	//----- nvinfo : EIATTR_FRAME_SIZE
	.align		4
.L_92:
        /*01ec*/ 	.byte	0x04, 0x11
        /*01ee*/ 	.short	(.L_94 - .L_93)
	.align		4
.L_93:
        /*01f0*/ 	.word	index@(_ZN7cutlass13device_kernelIN5flash19enable_sm80_to_sm89INS1_16FlashAttnFwdSm80INS1_25CollectiveMainloopFwdSm80ILi4ELi1ELb0EN4cute5tupleIJNS5_1CILi128EEENS7_ILi64EEES8_EEELi128ENS_10bfloat16_tEfNS_4arch4Sm80ELb0ELb0ELb1ELb0ELb0ELb0ELb1ELb1EEENS1_21CollectiveEpilogueFwdINS6_IJS8_S8_S9_EEENS6_IJNS7_ILi1EEESH_SH_EEESB_SD_Li128ELb0ELb1ELb1ELb0EEENS1_19SingleTileSchedulerILb0ELb1ELb1ELi128EEEEEEEEEvNT_6ParamsE)
        /*01f4*/ 	.word	0x00000000


	//----- nvinfo : EIATTR_REGCOUNT
	.align		4
.L_94:
        /*01f8*/ 	.byte	0x04, 0x2f
        /*01fa*/ 	.short	(.L_96 - .L_95)
	.align		4
.L_95:
        /*01fc*/ 	.word	index@(_ZN7cutlass13device_kernelIN5flash19enable_sm80_to_sm89INS1_16FlashAttnFwdSm80INS1_25CollectiveMainloopFwdSm80ILi8ELi1ELb1EN4cute5tupleIJNS5_1CILi128EEES8_S8_EEELi128ENS_10bfloat16_tEfNS_4arch4Sm80ELb1ELb0ELb1ELb0ELb0ELb0ELb1ELb1EEENS1_21CollectiveEpilogueFwdIS9_NS6_IJNS7_ILi1EEESF_SF_EEESA_SC_Li256ELb0ELb1ELb1ELb0EEENS1_30DynamicPersistentTileSchedulerILi256ELi256ELb1ELb1ELb0EEEEEEEEEvNT_6ParamsE)
        /*0200*/ 	.word	0x00000004


	//----- nvinfo : EIATTR_FRAME_SIZE
	.align		4
.L_96:
        /*0204*/ 	.byte	0x04, 0x11
        /*0206*/ 	.short	(.L_98 - .L_97)
	.align		4
.L_97:
        /*0208*/ 	.word	index@(_ZN7cutlass13device_kernelIN5flash19enable_sm80_to_sm89INS1_16FlashAttnFwdSm80INS1_25CollectiveMainloopFwdSm80ILi8ELi1ELb1EN4cute5tupleIJNS5_1CILi128EEES8_S8_EEELi128ENS_10bfloat16_tEfNS_4arch4Sm80ELb1ELb0ELb1ELb0ELb0ELb0ELb1ELb1EEENS1_21CollectiveEpilogueFwdIS9_NS6_IJNS7_ILi1EEESF_SF_EEESA_SC_Li256ELb0ELb1ELb1ELb0EEENS1_30DynamicPersistentTileSchedulerILi256ELi256ELb1ELb1ELb0EEEEEEEEEvNT_6ParamsE)
        /*020c*/ 	.word	0x00000000


	//----- nvinfo : EIATTR_REGCOUNT
	.align		4
.L_98:
        /*0210*/ 	.byte	0x04, 0x2f
        /*0212*/ 	.short	(.L_100 - .L_99)
	.align		4
.L_99:
        /*0214*/ 	.word	index@(_ZN7cutlass13device_kernelIN5flash19enable_sm80_to_sm89INS1_16FlashAttnFwdSm80INS1_25CollectiveMainloopFwdSm80ILi8ELi1ELb1EN4cute5tupleIJNS5_1CILi128EEENS7_ILi96EEES8_EEELi128ENS_10bfloat16_tEfNS_4arch4Sm80ELb0ELb1ELb1ELb0ELb0ELb0ELb1ELb1EEENS1_21CollectiveEpilogueFwdINS6_IJS8_S8_S9_EEENS6_IJNS7_ILi1EEESH_SH_EEESB_SD_Li256ELb0ELb1ELb1ELb0EEENS1_19SingleTileSchedulerILb0ELb1ELb1ELi128EEEEEEEEEvNT_6ParamsE)
        /*0218*/ 	.word	0x00000004


	//----- nvinfo : EIATTR_FRAME_SIZE
	.align		4
.L_100:
        /*021c*/ 	.byte	0x04, 0x11
        /*021e*/ 	.short	(.L_102 - .L_101)
	.align		4
.L_101:
        /*0220*/ 	.word	index@(_ZN7cutlass13device_kernelIN5flash19enable_sm80_to_sm89INS1_16FlashAttnFwdSm80INS1_25CollectiveMainloopFwdSm80ILi8ELi1ELb1EN4cute5tupleIJNS5_1CILi128EEENS7_ILi96EEES8_EEELi128ENS_10bfloat16_tEfNS_4arch4Sm80ELb0ELb1ELb1ELb0ELb0ELb0ELb1ELb1EEENS1_21CollectiveEpilogueFwdINS6_IJS8_S8_S9_EEENS6_IJNS7_ILi1EEESH_SH_EEESB_SD_Li256ELb0ELb1ELb1ELb0EEENS1_19SingleTileSchedulerILb0ELb1ELb1ELi128EEEEEEEEEvNT_6ParamsE)
        /*0224*/ 	.word	0x00000000


	//----- nvinfo : EIATTR_REGCOUNT
	.align		4
.L_102:
        /*0228*/ 	.byte	0x04, 0x2f
        /*022a*/ 	.short	(.L_104 - .L_103)
	.align		4
.L_103:
        /*022c*/ 	.word	index@(_ZN7cutlass13device_kernelIN5flash19enable_sm80_to_sm89INS1_16FlashAttnFwdSm80INS1_25CollectiveMainloopFwdSm80ILi8ELi1ELb1EN4cute5tupleIJNS5_1CILi128EEES8_S8_EEELi128ENS_10bfloat16_tEfNS_4arch4Sm80ELb0ELb0ELb1ELb0ELb0ELb0ELb1ELb1EEENS1_21CollectiveEpilogueFwdIS9_NS6_IJNS7_ILi1EEESF_SF_EEESA_SC_Li256ELb0ELb1ELb1ELb0EEENS1_19SingleTileSchedulerILb0ELb1ELb1ELi128EEEEEEEEEvNT_6ParamsE)
        /*0230*/ 	.word	0x00000004


	//----- nvinfo : EIATTR_FRAME_SIZE
	.align		4
.L_104:
        /*0234*/ 	.byte	0x04, 0x11
        /*0236*/ 	.short	(.L_106 - .L_105)
	.align		4
.L_105:
        /*0238*/ 	.word	index@(_ZN7cutlass13device_kernelIN5flash19enable_sm80_to_sm89INS1_16FlashAttnFwdSm80INS1_25CollectiveMainloopFwdSm80ILi8ELi1ELb1EN4cute5tupleIJNS5_1CILi128EEES8_S8_EEELi128ENS_10bfloat16_tEfNS_4arch4Sm80ELb0ELb0ELb1ELb0ELb0ELb0ELb1ELb1EEENS1_21CollectiveEpilogueFwdIS9_NS6_IJNS7_ILi1EEESF_SF_EEESA_SC_Li256ELb0ELb1ELb1ELb0EEENS1_19SingleTileSchedulerILb0ELb1ELb1ELi128EEEEEEEEEvNT_6ParamsE)
        /*023c*/ 	.word	0x00000000


	//----- nvinfo : EIATTR_MIN_STACK_SIZE
	.align		4
.L_106:
        /*0240*/ 	.byte	0x04, 0x12
        /*0242*/ 	.short	(.L_108 - .L_107)
	.align		4
.L_107:
        /*0244*/ 	.word	index@(_ZN7cutlass13device_kernelIN5flash19enable_sm80_to_sm89INS1_16FlashAttnFwdSm80INS1_25CollectiveMainloopFwdSm80ILi8ELi1ELb1EN4cute5tupleIJNS5_1CILi128EEES8_S8_EEELi128ENS_10bfloat16_tEfNS_4arch4Sm80ELb0ELb0ELb1ELb0ELb0ELb0ELb1ELb1EEENS1_21CollectiveEpilogueFwdIS9_NS6_IJNS7_ILi1EEESF_SF_EEESA_SC_Li256ELb0ELb1ELb1ELb0EEENS1_19SingleTileSchedulerILb0ELb1ELb1ELi128EEEEEEEEEvNT_6ParamsE)
        /*0248*/ 	.word	0x00000000


	//----- nvinfo : EIATTR_MIN_STACK_SIZE
	.align		4
.L_108:
        /*024c*/ 	.byte	0x04, 0x12
        /*024e*/ 	.short	(.L_110 - .L_109)
	.align		4
.L_109:
        /*0250*/ 	.word	index@(_ZN7cutlass13device_kernelIN5flash19enable_sm80_to_sm89INS1_16FlashAttnFwdSm80INS1_25CollectiveMainloopFwdSm80ILi8ELi1ELb1EN4cute5tupleIJNS5_1CILi128EEENS7_ILi96EEES8_EEELi128ENS_10bfloat16_tEfNS_4arch4Sm80ELb0ELb1ELb1ELb0ELb0ELb0ELb1ELb1EEENS1_21CollectiveEpilogueFwdINS6_IJS8_S8_S9_EEENS6_IJNS7_ILi1EEESH_SH_EEESB_SD_Li256ELb0ELb1ELb1ELb0EEENS1_19SingleTileSchedulerILb0ELb1ELb1ELi128EEEEEEEEEvNT_6ParamsE)
        /*0254*/ 	.word	0x00000000


	//----- nvinfo : EIATTR_MIN_STACK_SIZE
	.align		4
.L_110:
        /*0258*/ 	.byte	0x04, 0x12
        /*025a*/ 	.short	(.L_112 - .L_111)
	.align		4
.L_111:
        /*025c*/ 	.word	index@(_ZN7cutlass13device_kernelIN5flash19enable_sm80_to_sm89INS1_16FlashAttnFwdSm80INS1_25CollectiveMainloopFwdSm80ILi8ELi1ELb1EN4cute5tupleIJNS5_1CILi128EEES8_S8_EEELi128ENS_10bfloat16_tEfNS_4arch4Sm80ELb1ELb0ELb1ELb0ELb0ELb0ELb1ELb1EEENS1_21CollectiveEpilogueFwdIS9_NS6_IJNS7_ILi1EEESF_SF_EEESA_SC_Li256ELb0ELb1ELb1ELb0EEENS1_30DynamicPersistentTileSchedulerILi256ELi256ELb1ELb1ELb0EEEEEEEEEvNT_6ParamsE)
        /*0260*/ 	.word	0x00000000


	//----- nvinfo : EIATTR_MIN_STACK_SIZE
	.align		4
.L_112:
        /*0264*/ 	.byte	0x04, 0x12
        /*0266*/ 	.short	(.L_114 - .L_113)
	.align		4
.L_113:
        /*0268*/ 	.word	index@(_ZN7cutlass13device_kernelIN5flash19enable_sm80_to_sm89INS1_16FlashAttnFwdSm80INS1_25CollectiveMainloopFwdSm80ILi4ELi1ELb0EN4cute5tupleIJNS5_1CILi128EEENS7_ILi64EEES8_EEELi128ENS_10bfloat16_tEfNS_4arch4Sm80ELb0ELb0ELb1ELb0ELb0ELb0ELb1ELb1EEENS1_21CollectiveEpilogueFwdINS6_IJS8_S8_S9_EEENS6_IJNS7_ILi1EEESH_SH_EEESB_SD_Li128ELb0ELb1ELb1ELb0EEENS1_19SingleTileSchedulerILb0ELb1ELb1ELi128EEEEEEEEEvNT_6ParamsE)
        /*026c*/ 	.word	0x00000000


	//----- nvinfo : EIATTR_MIN_STACK_SIZE
	.align		4
.L_114:
        /*0270*/ 	.byte	0x04, 0x12
        /*0272*/ 	.short	(.L_116 - .L_115)
	.align		4
.L_115:
        /*0274*/ 	.word	index@(_ZN7cutlass13device_kernelIN5flash19enable_sm80_to_sm89INS1_16FlashAttnFwdSm80INS1_25CollectiveMainloopFwdSm80ILi8ELi1ELb1EN4cute5tupleIJNS5_1CILi128EEENS7_ILi112EEES8_EEELi128ENS_10bfloat16_tEfNS_4arch4Sm80ELb0ELb0ELb1ELb1ELb0ELb0ELb1ELb1EEENS1_21CollectiveEpilogueFwdINS6_IJS8_S8_S9_EEENS6_IJNS7_ILi1EEESH_SH_EEESB_SD_Li256ELb1ELb1ELb1ELb0EEENS1_36VarlenDynamicPersistentTileSchedulerILi128ELi112ELi256ELi256ELb1ELb1ELb0ELb0ELb1ELb1EEEEEEEEEvNT_6ParamsE)
        /*0278*/ 	.word	0x00000000


	//----- nvinfo : EIATTR_MIN_STACK_SIZE
	.align		4
.L_116:
        /*027c*/ 	.byte	0x04, 0x12
        /*027e*/ 	.short	(.L_118 - .L_117)
	.align		4
.L_117:
        /*0280*/ 	.word	index@(_ZN7cutlass13device_kernelIN5flash19enable_sm80_to_sm89INS1_16FlashAttnFwdSm80INS1_25CollectiveMainloopFwdSm80ILi8ELi1ELb1EN4cute5tupleIJNS5_1CILi128EEENS7_ILi112EEES8_EEELi128ENS_10bfloat16_tEfNS_4arch4Sm80ELb0ELb0ELb1ELb1ELb0ELb1ELb1ELb1EEENS1_21CollectiveEpilogueFwdINS6_IJS8_S8_S9_EEENS6_IJNS7_ILi1EEESH_SH_EEESB_SD_Li256ELb1ELb1ELb1ELb0EEENS1_36VarlenDynamicPersistentTileSchedulerILi128ELi112ELi256ELi256ELb1ELb1ELb0ELb0ELb1ELb1EEEEEEEEEvNT_6ParamsE)
        /*0284*/ 	.word	0x00000000


	//----- nvinfo : EIATTR_MIN_STACK_SIZE
	.align		4
.L_118:
        /*0288*/ 	.byte	0x04, 0x12
        /*028a*/ 	.short	(.L_120 - .L_119)
	.align		4
.L_119:
        /*028c*/ 	.word	index@(_ZN7cutlass13device_kernelIN5flash19enable_sm80_to_sm89INS1_16FlashAttnFwdSm80INS1_25CollectiveMainloopFwdSm80ILi4ELi1ELb0EN4cute5tupleIJNS5_1CILi128EEENS7_ILi48EEES8_EEELi128ENS_10bfloat16_tEfNS_4arch4Sm80ELb0ELb1ELb1ELb0ELb0ELb0ELb1ELb1EEENS1_21CollectiveEpilogueFwdINS6_IJS8_S8_S9_EEENS6_IJNS7_ILi1EEESH_SH_EEESB_SD_Li128ELb0ELb1ELb1ELb0EEENS1_19SingleTileSchedulerILb0ELb1ELb1ELi128EEEEEEEEEvNT_6ParamsE)
        /*0290*/ 	.word	0x00000000


	//----- nvinfo : EIATTR_MIN_STACK_SIZE
	.align		4
.L_120:
        /*0294*/ 	.byte	0x04, 0x12
        /*0296*/ 	.short	(.L_122 - .L_121)
	.align		4
.L_121:
        /*0298*/ 	.word	index@(_ZN7cutlass13device_kernelIN5flash19enable_sm80_to_sm89INS1_16FlashAttnFwdSm80INS1_25CollectiveMainloopFwdSm80ILi8ELi1ELb1EN4cute5tupleIJNS5_1CILi128EEENS7_ILi96EEES8_EEELi128ENS_10bfloat16_tEfNS_4arch4Sm80ELb0ELb1ELb1ELb1ELb0ELb0ELb1ELb1EEENS1_21CollectiveEpilogueFwdINS6_IJS8_S8_S9_EEENS6_IJNS7_ILi1EEESH_SH_EEESB_SD_Li256ELb1ELb1ELb1ELb0EEENS1_36VarlenDynamicPersistentTileSchedulerILi128ELi96ELi256ELi256ELb1ELb1ELb0ELb1ELb0ELb1EEEEEEEEEvNT_6ParamsE)
        /*029c*/ 	.word	0x00000000


	//----- nvinfo : EIATTR_MIN_STACK_SIZE
	.align		4
.L_122:
        /*02a0*/ 	.byte	0x04, 0x12
        /*02a2*/ 	.short	(.L_124 - .L_123)
	.align		4
.L_123:
        /*02a4*/ 	.word	index@(_ZN7cutlass13device_kernelIN5flash19enable_sm80_to_sm89INS1_16FlashAttnFwdSm80INS1_25CollectiveMainloopFwdSm80ILi8ELi1ELb1EN4cute5tupleIJNS5_1CILi128EEENS7_ILi96EEES8_EEELi128ENS_10bfloat16_tEfNS_4arch4Sm80ELb0ELb1ELb1ELb1ELb0ELb1ELb1ELb1EEENS1_21CollectiveEpilogueFwdINS6_IJS8_S8_S9_EEENS6_IJNS7_ILi1EEESH_SH_EEESB_SD_Li256ELb1ELb1ELb1ELb0EEENS1_36VarlenDynamicPersistentTileSchedulerILi128ELi96ELi256ELi256ELb1ELb1ELb0ELb1ELb0ELb1EEEEEEEEEvNT_6ParamsE)
        /*02a8*/ 	.word	0x00000000


	//----- nvinfo : EIATTR_MIN_STACK_SIZE
	.align		4
.L_124:
        /*02ac*/ 	.byte	0x04, 0x12
        /*02ae*/ 	.short	(.L_126 - .L_125)
	.align		4
.L_125:
        /*02b0*/ 	.word	index@(_ZN7cutlass13device_kernelIN5flash19enable_sm80_to_sm89INS1_16FlashAttnFwdSm80INS1_25CollectiveMainloopFwdSm80ILi4ELi1ELb0EN4cute5tupleIJNS5_1CILi128EEENS7_ILi64EEES8_EEELi128ENS_10bfloat16_tEfNS_4arch4Sm80ELb1ELb0ELb1ELb0ELb0ELb0ELb1ELb1EEENS1_21CollectiveEpilogueFwdINS6_IJS8_S8_S9_EEENS6_IJNS7_ILi1EEESH_SH_EEESB_SD_Li128ELb0ELb1ELb1ELb0EEENS1_30DynamicPersistentTileSchedulerILi128ELi128ELb1ELb1ELb0EEEEEEEEEvNT_6ParamsE)
        /*02b4*/ 	.word	0x00000000


	//----- nvinfo : EIATTR_MIN_STACK_SIZE
	.align		4
.L_126:
        /*02b8*/ 	.byte	0x04, 0x12
        /*02ba*/ 	.short	(.L_128 - .L_127)
	.align		4
.L_127:
        /*02bc*/ 	.word	index@(_ZN7cutlass13device_kernelIN5flash19enable_sm80_to_sm89INS1_16FlashAttnFwdSm80INS1_25CollectiveMainloopFwdSm80ILi8ELi1ELb1EN4cute5tupleIJNS5_1CILi128EEENS7_ILi112EEES8_EEELi128ENS_10bfloat16_tEfNS_4arch4Sm80ELb1ELb0ELb1ELb1ELb0ELb0ELb1ELb1EEENS1_21CollectiveEpilogueFwdINS6_IJS8_S8_S9_EEENS6_IJNS7_ILi1EEESH_SH_EEESB_SD_Li256ELb1ELb1ELb1ELb0EEENS1_36VarlenDynamicPersistentTileSchedulerILi128ELi112ELi256ELi256ELb1ELb1ELb0ELb1ELb1ELb1EEEEEEEEEvNT_6ParamsE)
        /*02c0*/ 	.word	0x00000000


	//----- nvinfo : EIATTR_MIN_STACK_SIZE
	.align		4
.L_128:
        /*02c4*/ 	.byte	0x04, 0x12
        /*02c6*/ 	.short	(.L_130 - .L_129)
	.align		4
.L_129:
        /*02c8*/ 	.word	index@(_ZN7cutlass13device_kernelIN5flash19enable_sm80_to_sm89INS1_16FlashAttnFwdSm80INS1_25CollectiveMainloopFwdSm80ILi8ELi1ELb1EN4cute5tupleIJNS5_1CILi128EEENS7_ILi112EEES8_EEELi128ENS_10bfloat16_tEfNS_4arch4Sm80ELb1ELb0ELb1ELb1ELb0ELb1ELb1ELb1EEENS1_21CollectiveEpilogueFwdINS6_IJS8_S8_S9_EEENS6_IJNS7_ILi1EEESH_SH_EEESB_SD_Li256ELb1ELb1ELb1ELb0EEENS1_36VarlenDynamicPersistentTileSchedulerILi128ELi112ELi256ELi256ELb1ELb1ELb0ELb1ELb1ELb1EEEEEEEEEvNT_6ParamsE)
        /*02cc*/ 	.word	0x00000000


	//----- nvinfo : EIATTR_MIN_STACK_SIZE
	.align		4
.L_130:
        /*02d0*/ 	.byte	0x04, 0x12
        /*02d2*/ 	.short	(.L_132 - .L_131)
	.align		4
.L_131:
        /*02d4*/ 	.word	index@(_ZN7cutlass13device_kernelIN5flash19enable_sm80_to_sm89INS1_16FlashAttnFwdSm80INS1_25CollectiveMainloopFwdSm80ILi8ELi1ELb1EN4cute5tupleIJNS5_1CILi128EEES8_S8_EEELi128ENS_10bfloat16_tEfNS_4arch4Sm80ELb0ELb0ELb0ELb0ELb0ELb0ELb1ELb1EEENS1_21CollectiveEpilogueFwdIS9_NS6_IJNS7_ILi1EEESF_SF_EEESA_SC_Li256ELb0ELb1ELb1ELb0EEENS1_19SingleTileSchedulerILb0ELb1ELb1ELi128EEEEEEEEEvNT_6ParamsE)
        /*02d8*/ 	.word	0x00000000


	//----- nvinfo : EIATTR_MIN_STACK_SIZE
	.align		4
.L_132:
        /*02dc*/ 	.byte	0x04, 0x12
        /*02de*/ 	.short	(.L_134 - .L_133)
	.align		4
.L_133:
        /*02e0*/ 	.word	index@(_ZN7cutlass13device_kernelIN5flash19enable_sm80_to_sm89INS1_16FlashAttnFwdSm80INS1_25CollectiveMainloopFwdSm80ILi8ELi1ELb1EN4cute5tupleIJNS5_1CILi128EEENS7_ILi96EEES8_EEELi128ENS_10bfloat16_tEfNS_4arch4Sm80ELb0ELb1ELb0ELb0ELb0ELb0ELb1ELb1EEENS1_21CollectiveEpilogueFwdINS6_IJS8_S8_S9_EEENS6_IJNS7_ILi1EEESH_SH_EEESB_SD_Li256ELb0ELb1ELb1ELb0EEENS1_19SingleTileSchedulerILb0ELb1ELb1ELi128EEEEEEEEEvNT_6ParamsE)
        /*02e4*/ 	.word	0x00000000


	//----- nvinfo : EIATTR_MIN_STACK_SIZE
	.align		4
.L_134:
        /*02e8*/ 	.byte	0x04, 0x12
        /*02ea*/ 	.short	(.L_136 - .L_135)
	.align		4
.L_135:
        /*02ec*/ 	.word	index@(_ZN7cutlass13device_kernelIN5flash19enable_sm80_to_sm89INS1_16FlashAttnFwdSm80INS1_25CollectiveMainloopFwdSm80ILi8ELi1ELb1EN4cute5tupleIJNS5_1CILi128EEES8_S8_EEELi128ENS_10bfloat16_tEfNS_4arch4Sm80ELb1ELb0ELb0ELb0ELb0ELb0ELb1ELb1EEENS1_21CollectiveEpilogueFwdIS9_NS6_IJNS7_ILi1EEESF_SF_EEESA_SC_Li256ELb0ELb1ELb1ELb0EEENS1_30DynamicPersistentTileSchedulerILi256ELi256ELb1ELb1ELb0EEEEEEEEEvNT_6ParamsE)
        /*02f0*/ 	.word	0x00000000


	//----- nvinfo : EIATTR_MIN_STACK_SIZE
	.align		4
.L_136:
        /*02f4*/ 	.byte	0x04, 0x12
        /*02f6*/ 	.short	(.L_138 - .L_137)
	.align		4
.L_137:
        /*02f8*/ 	.word	index@(_ZN7cutlass13device_kernelIN5flash19enable_sm80_to_sm89INS1_16FlashAttnFwdSm80INS1_25CollectiveMainloopFwdSm80ILi4ELi1ELb0EN4cute5tupleIJNS5_1CILi128EEENS7_ILi64EEES8_EEELi128ENS_10bfloat16_tEfNS_4arch4Sm80ELb0ELb0ELb0ELb0ELb0ELb0ELb1ELb1EEENS1_21CollectiveEpilogueFwdINS6_IJS8_S8_S9_EEENS6_IJNS7_ILi1EEESH_SH_EEESB_SD_Li128ELb0ELb1ELb1ELb0EEENS1_19SingleTileSchedulerILb0ELb1ELb1ELi128EEEEEEEEEvNT_6ParamsE)
        /*02fc*/ 	.word	0x00000000


	//----- nvinfo : EIATTR_MIN_STACK_SIZE
	.align		4
.L_138:
        /*0300*/ 	.byte	0x04, 0x12
        /*0302*/ 	.short	(.L_140 - .L_139)
	.align		4
.L_139:
        /*0304*/ 	.word	index@(_ZN7cutlass13device_kernelIN5flash19enable_sm80_to_sm89INS1_16FlashAttnFwdSm80INS1_25CollectiveMainloopFwdSm80ILi8ELi1ELb1EN4cute5tupleIJNS5_1CILi128EEENS7_ILi112EEES8_EEELi128ENS_10bfloat16_tEfNS_4arch4Sm80ELb0ELb0ELb0ELb1ELb0ELb0ELb1ELb1EEENS1_21CollectiveEpilogueFwdINS6_IJS8_S8_S9_EEENS6_IJNS7_ILi1EEESH_SH_EEESB_SD_Li256ELb1ELb1ELb1ELb0EEENS1_36VarlenDynamicPersistentTileSchedulerILi128ELi112ELi256ELi256ELb1ELb1ELb0ELb0ELb1ELb1EEEEEEEEEvNT_6ParamsE)
        /*0308*/ 	.word	0x00000000


	//----- nvinfo : EIATTR_MIN_STACK_SIZE
	.align		4
.L_140:
        /*030c*/ 	.byte	0x04, 0x12
        /*030e*/ 	.short	(.L_142 - .L_141)
	.align		4
.L_141:
        /*0310*/ 	.word	index@(_ZN7cutlass13device_kernelIN5flash19enable_sm80_to_sm89INS1_16FlashAttnFwdSm80INS1_25CollectiveMainloopFwdSm80ILi8ELi1ELb1EN4cute5tupleIJNS5_1CILi128EEENS7_ILi112EEES8_EEELi128ENS_10bfloat16_tEfNS_4arch4Sm80ELb0ELb0ELb0ELb1ELb0ELb1ELb1ELb1EEENS1_21CollectiveEpilogueFwdINS6_IJS8_S8_S9_EEENS6_IJNS7_ILi1EEESH_SH_EEESB_SD_Li256ELb1ELb1ELb1ELb0EEENS1_36VarlenDynamicPersistentTileSchedulerILi128ELi112ELi256ELi256ELb1ELb1ELb0ELb0ELb1ELb1EEEEEEEEEvNT_6ParamsE)
        /*0314*/ 	.word	0x00000000


	//----- nvinfo : EIATTR_MIN_STACK_SIZE
	.align		4
.L_142:
        /*0318*/ 	.byte	0x04, 0x12
        /*031a*/ 	.short	(.L_144 - .L_143)
	.align		4
.L_143:
        /*031c*/ 	.word	index@(_ZN7cutlass13device_kernelIN5flash19enable_sm80_to_sm89INS1_16FlashAttnFwdSm80INS1_25CollectiveMainloopFwdSm80ILi4ELi1ELb0EN4cute5tupleIJNS5_1CILi128EEENS7_ILi48EEES8_EEELi128ENS_10bfloat16_tEfNS_4arch4Sm80ELb0ELb1ELb0ELb0ELb0ELb0ELb1ELb1EEENS1_21CollectiveEpilogueFwdINS6_IJS8_S8_S9_EEENS6_IJNS7_ILi1EEESH_SH_EEESB_SD_Li128ELb0ELb1ELb1ELb0EEENS1_19SingleTileSchedulerILb0ELb1ELb1ELi128EEEEEEEEEvNT_6ParamsE)
        /*0320*/ 	.word	0x00000000


	//----- nvinfo : EIATTR_MIN_STACK_SIZE
	.align		4
.L_144:
        /*0324*/ 	.byte	0x04, 0x12
        /*0326*/ 	.short	(.L_146 - .L_145)
	.align		4
.L_145:
        /*0328*/ 	.word	index@(_ZN7cutlass13device_kernelIN5flash19enable_sm80_to_sm89INS1_16FlashAttnFwdSm80INS1_25CollectiveMainloopFwdSm80ILi8ELi1ELb1EN4cute5tupleIJNS5_1CILi128EEENS7_ILi96EEES8_EEELi128ENS_10bfloat16_tEfNS_4arch4Sm80ELb0ELb1ELb0ELb1ELb0ELb0ELb1ELb1EEENS1_21CollectiveEpilogueFwdINS6_IJS8_S8_S9_EEENS6_IJNS7_ILi1EEESH_SH_EEESB_SD_Li256ELb1ELb1ELb1ELb0EEENS1_36VarlenDynamicPersistentTileSchedulerILi128ELi96ELi256ELi256ELb1ELb1ELb0ELb1ELb0ELb1EEEEEEEEEvNT_6ParamsE)
        /*032c*/ 	.word	0x00000000


	//----- nvinfo : EIATTR_MIN_STACK_SIZE
	.align		4
.L_146:
        /*0330*/ 	.byte	0x04, 0x12
        /*0332*/ 	.short	(.L_148 - .L_147)
	.align		4
.L_147:
        /*0334*/ 	.word	index@(_ZN7cutlass13device_kernelIN5flash19enable_sm80_to_sm89INS1_16FlashAttnFwdSm80INS1_25CollectiveMainloopFwdSm80ILi8ELi1ELb1EN4cute5tupleIJNS5_1CILi128EEENS7_ILi96EEES8_EEELi128ENS_10bfloat16_tEfNS_4arch4Sm80ELb0ELb1ELb0ELb1ELb0ELb1ELb1ELb1EEENS1_21CollectiveEpilogueFwdINS6_IJS8_S8_S9_EEENS6_IJNS7_ILi1EEESH_SH_EEESB_SD_Li256ELb1ELb1ELb1ELb0EEENS1_36VarlenDynamicPersistentTileSchedulerILi128ELi96ELi256ELi256ELb1ELb1ELb0ELb1ELb0ELb1EEEEEEEEEvNT_6ParamsE)
        /*0338*/ 	.word	0x00000000


	//----- nvinfo : EIATTR_MIN_STACK_SIZE
	.align		4
.L_148:
        /*033c*/ 	.byte	0x04, 0x12
        /*033e*/ 	.short	(.L_150 - .L_149)
	.align		4
.L_149:
        /*0340*/ 	.word	index@(_ZN7cutlass13device_kernelIN5flash19enable_sm80_to_sm89INS1_16FlashAttnFwdSm80INS1_25CollectiveMainloopFwdSm80ILi4ELi1ELb0EN4cute5tupleIJNS5_1CILi128EEENS7_ILi64EEES8_EEELi128ENS_10bfloat16_tEfNS_4arch4Sm80ELb1ELb0ELb0ELb0ELb0ELb0ELb1ELb1EEENS1_21CollectiveEpilogueFwdINS6_IJS8_S8_S9_EEENS6_IJNS7_ILi1EEESH_SH_EEESB_SD_Li128ELb0ELb1ELb1ELb0EEENS1_30DynamicPersistentTileSchedulerILi128ELi128ELb1ELb1ELb0EEEEEEEEEvNT_6ParamsE)
        /*0344*/ 	.word	0x00000000


	//----- nvinfo : EIATTR_MIN_STACK_SIZE
	.align		4
.L_150:
        /*0348*/ 	.byte	0x04, 0x12
        /*034a*/ 	.short	(.L_152 - .L_151)
	.align		4
.L_151:
        /*034c*/ 	.word	index@(_ZN7cutlass13device_kernelIN5flash19enable_sm80_to_sm89INS1_16FlashAttnFwdSm80INS1_25CollectiveMainloopFwdSm80ILi8ELi1ELb1EN4cute5tupleIJNS5_1CILi128EEENS7_ILi112EEES8_EEELi128ENS_10bfloat16_tEfNS_4arch4Sm80ELb1ELb0ELb0ELb1ELb0ELb0ELb1ELb1EEENS1_21CollectiveEpilogueFwdINS6_IJS8_S8_S9_EEENS6_IJNS7_ILi1EEESH_SH_EEESB_SD_Li256ELb1ELb1ELb1ELb0EEENS1_36VarlenDynamicPersistentTileSchedulerILi128ELi112ELi256ELi256ELb1ELb1ELb0ELb1ELb1ELb1EEEEEEEEEvNT_6ParamsE)
        /*0350*/ 	.word	0x00000000


	//----- nvinfo : EIATTR_MIN_STACK_SIZE
	.align		4
.L_152:
        /*0354*/ 	.byte	0x04, 0x12
        /*0356*/ 	.short	(.L_154 - .L_153)
	.align		4
.L_153:
        /*0358*/ 	.word	index@(_ZN7cutlass13device_kernelIN5flash19enable_sm80_to_sm89INS1_16FlashAttnFwdSm80INS1_25CollectiveMainloopFwdSm80ILi8ELi1ELb1EN4cute5tupleIJNS5_1CILi128EEENS7_ILi112EEES8_EEELi128ENS_10bfloat16_tEfNS_4arch4Sm80ELb1ELb0ELb0ELb1ELb0ELb1ELb1ELb1EEENS1_21CollectiveEpilogueFwdINS6_IJS8_S8_S9_EEENS6_IJNS7_ILi1EEESH_SH_EEESB_SD_Li256ELb1ELb1ELb1ELb0EEENS1_36VarlenDynamicPersistentTileSchedulerILi128ELi112ELi256ELi256ELb1ELb1ELb0ELb1ELb1ELb1EEEEEEEEEvNT_6ParamsE)
        /*035c*/ 	.word	0x00000000
.L_154:


//--------------------- .nv.compat                --------------------------
	.section	.nv.compat,"",@"SHT_CUDA_COMPAT_INFO"
	.align	4
        /*0000*/ 	.byte	0x02, 0x09, 0x01, 0x00, 0x02, 0x02, 0x01, 0x00, 0x02, 0x05, 0x05, 0x00, 0x03, 0x07, 0x01, 0x01
        /*0010*/ 	.byte	0x02, 0x03, 0x00, 0x00, 0x02, 0x06, 0x01, 0x00, 0x04, 0x0b, 0x08, 0x00, 0x00, 0x00, 0x00, 0x00
        /*0020*/ 	.byte	0x00, 0x00, 0x00, 0x00


//--------------------- .nv.info._ZN7cutlass13device_kernelIN5flash19enable_sm80_to_sm89INS1_16FlashAttnFwdSm80INS1_25CollectiveMainloopFwdSm80ILi8ELi1ELb1EN4cute5tupleIJNS5_1CILi128EEES8_S8_EEELi128ENS_10bfloat16_tEfNS_4arch4Sm80ELb0ELb0ELb1ELb0ELb0ELb0ELb1ELb1EEENS1_21CollectiveEpilogueFwdIS9_NS6_IJNS7_ILi1EEESF_SF_EEESA_SC_Li256ELb0ELb1ELb1ELb0EEENS1_19SingleTileSchedulerILb0ELb1ELb1ELi128EEEEEEEEEvNT_6ParamsE --------------------------
	.section	.nv.info._ZN7cutlass13device_kernelIN5flash19enable_sm80_to_sm89INS1_16FlashAttnFwdSm80INS1_25CollectiveMainloopFwdSm80ILi8ELi1ELb1EN4cute5tupleIJNS5_1CILi128EEES8_S8_EEELi128ENS_10bfloat16_tEfNS_4arch4Sm80ELb0ELb0ELb1ELb0ELb0ELb0ELb1ELb1EEENS1_21CollectiveEpilogueFwdIS9_NS6_IJNS7_ILi1EEESF_SF_EEESA_SC_Li256ELb0ELb1ELb1ELb0EEENS1_19SingleTileSchedulerILb0ELb1ELb1ELi128EEEEEEEEEvNT_6ParamsE,"",@"SHT_CUDA_INFO"
	.sectionflags	@""
	.align	4


	//----- nvinfo : EIATTR_CUDA_API_VERSION
	.align		4
        /*0000*/ 	.byte	0x04, 0x37
        /*0002*/ 	.short	(.L_156 - .L_155)
.L_155:
        /*0004*/ 	.word	0x00000082


	//----- nvinfo : EIATTR_KPARAM_INFO
	.align		4
.L_156:
        /*0008*/ 	.byte	0x04, 0x17
        /*000a*/ 	.short	(.L_158 - .L_157)
.L_157:
        /*000c*/ 	.word	0x00000000
        /*0010*/ 	.short	0x0000
        /*0012*/ 	.short	0x0000
        /*0014*/ 	.byte	0x00, 0xf0, 0x61, 0x10


	//----- nvinfo : EIATTR_SPARSE_MMA_MASK
	.align		4
.L_158:
        /*0018*/ 	.byte	0x03, 0x50
        /*001a*/ 	.short	0x0000


	//----- nvinfo : EIATTR_MAXREG_COUNT
	.align		4
        /*001c*/ 	.byte	0x03, 0x1b
        /*001e*/ 	.short	0x00ff


	//----- nvinfo : EIATTR_MERCURY_ISA_VERSION
	.align		4
        /*0020*/ 	.byte	0x03, 0x5f
        /*0022*/ 	.short	0x0101


	//----- nvinfo : EIATTR_EXIT_INSTR_OFFSETS
	.align		4
        /*0024*/ 	.byte	0x04, 0x1c
        /*0026*/ 	.short	(.L_160 - .L_159)


	//   ....[0]....
.L_159:
        /*0028*/ 	.word	0x00000010


	//----- nvinfo : EIATTR_MAX_THREADS
	.align		4
.L_160:
        /*002c*/ 	.byte	0x04, 0x05
        /*002e*/ 	.short	(.L_162 - .L_161)
.L_161:
        /*0030*/ 	.word	0x00000100
        /*0034*/ 	.word	0x00000001
        /*0038*/ 	.word	0x00000001


	//----- nvinfo : EIATTR_CBANK_PARAM_SIZE
	.align		4
.L_162:
        /*003c*/ 	.byte	0x03, 0x19
        /*003e*/ 	.short	0x0418


	//----- nvinfo : EIATTR_PARAM_CBANK
	.align		4
        /*0040*/ 	.byte	0x04, 0x0a
        /*0042*/ 	.short	(.L_164 - .L_163)
	.align		4
.L_163:
        /*0044*/ 	.word	index@(.nv.constant0._ZN7cutlass13device_kernelIN5flash19enable_sm80_to_sm89INS1_16FlashAttnFwdSm80INS1_25CollectiveMainloopFwdSm80ILi8ELi1ELb1EN4cute5tupleIJNS5_1CILi128EEES8_S8_EEELi128ENS_10bfloat16_tEfNS_4arch4Sm80ELb0ELb0ELb1ELb0ELb0ELb0ELb1ELb1EEENS1_21CollectiveEpilogueFwdIS9_NS6_IJNS7_ILi1EEESF_SF_EEESA_SC_Li256ELb0ELb1ELb1ELb0EEENS1_19SingleTileSchedulerILb0ELb1ELb1ELi128EEEEEEEEEvNT_6ParamsE)
        /*0048*/ 	.short	0x0210
        /*004a*/ 	.short	0x0418


	//----- nvinfo : EIATTR_SW_WAR
	.align		4
.L_164:
        /*004c*/ 	.byte	0x04, 0x36
        /*004e*/ 	.short	(.L_166 - .L_165)
.L_165:
        /*0050*/ 	.word	0x00000008
.L_166:


//--------------------- .nv.info._ZN7cutlass13device_kernelIN5flash19enable_sm80_to_sm89INS1_16FlashAttnFwdSm80INS1_25CollectiveMainloopFwdSm80ILi8ELi1ELb1EN4cute5tupleIJNS5_1CILi128EEENS7_ILi96EEES8_EEELi128ENS_10bfloat16_tEfNS_4arch4Sm80ELb0ELb1ELb1ELb0ELb0ELb0ELb1ELb1EEENS1_21CollectiveEpilogueFwdINS6_IJS8_S8_S9_EEENS6_IJNS7_ILi1EEESH_SH_EEESB_SD_Li256ELb0ELb1ELb1ELb0EEENS1_19SingleTileSchedulerILb0ELb1ELb1ELi128EEEEEEEEEvNT_6ParamsE --------------------------
	.section	.nv.info._ZN7cutlass13device_kernelIN5flash19enable_sm80_to_sm89INS1_16FlashAttnFwdSm80INS1_25CollectiveMainloopFwdSm80ILi8ELi1ELb1EN4cute5tupleIJNS5_1CILi128EEENS7_ILi96EEES8_EEELi128ENS_10bfloat16_tEfNS_4arch4Sm80ELb0ELb1ELb1ELb0ELb0ELb0ELb1ELb1EEENS1_21CollectiveEpilogueFwdINS6_IJS8_S8_S9_EEENS6_IJNS7_ILi1EEESH_SH_EEESB_SD_Li256ELb0ELb1ELb1ELb0EEENS1_19SingleTileSchedulerILb0ELb1ELb1ELi128EEEEEEEEEvNT_6ParamsE,"",@"SHT_CUDA_INFO"
	.sectionflags	@""
	.align	4


	//----- nvinfo : EIATTR_CUDA_API_VERSION
	.align		4
        /*0000*/ 	.byte	0x04, 0x37
        /*0002*/ 	.short	(.L_168 - .L_167)
.L_167:
        /*0004*/ 	.word	0x00000082


	//----- nvinfo : EIATTR_KPARAM_INFO
	.align		4
.L_168:
        /*0008*/ 	.byte	0x04, 0x17
        /*000a*/ 	.short	(.L_170 - .L_169)
.L_169:
        /*000c*/ 	.word	0x00000000
        /*0010*/ 	.short	0x0000
        /*0012*/ 	.short	0x0000
        /*0014*/ 	.byte	0x00, 0xf0, 0x61, 0x10


	//----- nvinfo : EIATTR_SPARSE_MMA_MASK
	.align		4
.L_170:
        /*0018*/ 	.byte	0x03, 0x50
        /*001a*/ 	.short	0x0000


	//----- nvinfo : EIATTR_MAXREG_COUNT
	.align		4
        /*001c*/ 	.byte	0x03, 0x1b
        /*001e*/ 	.short	0x00ff


	//----- nvinfo : EIATTR_MERCURY_ISA_VERSION
	.align		4
        /*0020*/ 	.byte	0x03, 0x5f
        /*0022*/ 	.short	0x0101


	//----- nvinfo : EIATTR_EXIT_INSTR_OFFSETS
	.align		4
        /*0024*/ 	.byte	0x04, 0x1c
        /*0026*/ 	.short	(.L_172 - .L_171)


	//   ....[0]....
.L_171:
        /*0028*/ 	.word	0x00000010


	//----- nvinfo : EIATTR_MAX_THREADS
	.align		4
.L_172:
        /*002c*/ 	.byte	0x04, 0x05
        /*002e*/ 	.short	(.L_174 - .L_173)
.L_173:
        /*0030*/ 	.word	0x00000100
        /*0034*/ 	.word	0x00000001
        /*0038*/ 	.word	0x00000001


	//----- nvinfo : EIATTR_CBANK_PARAM_SIZE
	.align		4
.L_174:
        /*003c*/ 	.byte	0x03, 0x19
        /*003e*/ 	.short	0x0418


	//----- nvinfo : EIATTR_PARAM_CBANK
	.align		4
        /*0040*/ 	.byte	0x04, 0x0a
        /*0042*/ 	.short	(.L_176 - .L_175)
	.align		4
.L_175:
        /*0044*/ 	.word	index@(.nv.constant0._ZN7cutlass13device_kernelIN5flash19enable_sm80_to_sm89INS1_16FlashAttnFwdSm80INS1_25CollectiveMainloopFwdSm80ILi8ELi1ELb1EN4cute5tupleIJNS5_1CILi128EEENS7_ILi96EEES8_EEELi128ENS_10bfloat16_tEfNS_4arch4Sm80ELb0ELb1ELb1ELb0ELb0ELb0ELb1ELb1EEENS1_21CollectiveEpilogueFwdINS6_IJS8_S8_S9_EEENS6_IJNS7_ILi1EEESH_SH_EEESB_SD_Li256ELb0ELb1ELb1ELb0EEENS1_19SingleTileSchedulerILb0ELb1ELb1ELi128EEEEEEEEEvNT_6ParamsE)
        /*0048*/ 	.short	0x0210
        /*004a*/ 	.short	0x0418


	//----- nvinfo : EIATTR_SW_WAR
	.align		4
.L_176:
        /*004c*/ 	.byte	0x04, 0x36
        /*004e*/ 	.short	(.L_178 - .L_177)
.L_177:
        /*0050*/ 	.word	0x00000008
.L_178:


//--------------------- .nv.info._ZN7cutlass13device_kernelIN5flash19enable_sm80_to_sm89INS1_16FlashAttnFwdSm80INS1_25CollectiveMainloopFwdSm80ILi8ELi1ELb1EN4cute5tupleIJNS5_1CILi128EEES8_S8_EEELi128ENS_10bfloat16_tEfNS_4arch4Sm80ELb1ELb0ELb1ELb0ELb0ELb0ELb1ELb1EEENS1_21CollectiveEpilogueFwdIS9_NS6_IJNS7_ILi1EEESF_SF_EEESA_SC_Li256ELb0ELb1ELb1ELb0EEENS1_30DynamicPersistentTileSchedulerILi256ELi256ELb1ELb1ELb0EEEEEEEEEvNT_6ParamsE --------------------------
	.section	.nv.info._ZN7cutlass13device_kernelIN5flash19enable_sm80_to_sm89INS1_16FlashAttnFwdSm80INS1_25CollectiveMainloopFwdSm80ILi8ELi1ELb1EN4cute5tupleIJNS5_1CILi128EEES8_S8_EEELi128ENS_10bfloat16_tEfNS_4arch4Sm80ELb1ELb0ELb1ELb0ELb0ELb0ELb1ELb1EEENS1_21CollectiveEpilogueFwdIS9_NS6_IJNS7_ILi1EEESF_SF_EEESA_SC_Li256ELb0ELb1ELb1ELb0EEENS1_30DynamicPersistentTileSchedulerILi256ELi256ELb1ELb1ELb0EEEEEEEEEvNT_6ParamsE,"",@"SHT_CUDA_INFO"
	.sectionflags	@""
	.align	4


	//----- nvinfo : EIATTR_CUDA_API_VERSION
	.align		4
        /*0000*/ 	.byte	0x04, 0x37
        /*0002*/ 	.short	(.L_180 - .L_179)
.L_179:
        /*0004*/ 	.word	0x00000082


	//----- nvinfo : EIATTR_KPARAM_INFO
	.align		4
.L_180:
        /*0008*/ 	.byte	0x04, 0x17
        /*000a*/ 	.short	(.L_182 - .L_181)
.L_181:
        /*000c*/ 	.word	0x00000000
        /*0010*/ 	.short	0x0000
        /*0012*/ 	.short	0x0000
        /*0014*/ 	.byte	0x00, 0xf0, 0xa1, 0x10


	//----- nvinfo : EIATTR_SPARSE_MMA_MASK
	.align		4
.L_182:
        /*0018*/ 	.byte	0x03, 0x50
        /*001a*/ 	.short	0x0000


	//----- nvinfo : EIATTR_MAXREG_COUNT
	.align		4
        /*001c*/ 	.byte	0x03, 0x1b
        /*001e*/ 	.short	0x00ff


	//----- nvinfo : EIATTR_MERCURY_ISA_VERSION
	.align		4
        /*0020*/ 	.byte	0x03, 0x5f
        /*0022*/ 	.short	0x0101


	//----- nvinfo : EIATTR_EXIT_INSTR_OFFSETS
	.align		4
        /*0024*/ 	.byte	0x04, 0x1c
        /*0026*/ 	.short	(.L_184 - .L_183)


	//   ....[0]....
.L_183:
        /*0028*/ 	.word	0x00000010


	//----- nvinfo : EIATTR_MAX_THREADS
	.align		4
.L_184:
        /*002c*/ 	.byte	0x04, 0x05
        /*002e*/ 	.short	(.L_186 - .L_185)
.L_185:
        /*0030*/ 	.word	0x00000100
        /*0034*/ 	.word	0x00000001
        /*0038*/ 	.word	0x00000001


	//----- nvinfo : EIATTR_CBANK_PARAM_SIZE
	.align		4
.L_186:
        /*003c*/ 	.byte	0x03, 0x19
        /*003e*/ 	.short	0x0428


	//----- nvinfo : EIATTR_PARAM_CBANK
	.align		4
        /*0040*/ 	.byte	0x04, 0x0a
        /*0042*/ 	.short	(.L_188 - .L_187)
	.align		4
.L_187:
        /*0044*/ 	.word	index@(.nv.constant0._ZN7cutlass13device_kernelIN5flash19enable_sm80_to_sm89INS1_16FlashAttnFwdSm80INS1_25CollectiveMainloopFwdSm80ILi8ELi1ELb1EN4cute5tupleIJNS5_1CILi128EEES8_S8_EEELi128ENS_10bfloat16_tEfNS_4arch4Sm80ELb1ELb0ELb1ELb0ELb0ELb0ELb1ELb1EEENS1_21CollectiveEpilogueFwdIS9_NS6_IJNS7_ILi1EEESF_SF_EEESA_SC_Li256ELb0ELb1ELb1ELb0EEENS1_30DynamicPersistentTileSchedulerILi256ELi256ELb1ELb1ELb0EEEEEEEEEvNT_6ParamsE)
        /*0048*/ 	.short	0x0210
        /*004a*/ 	.short	0x0428


	//----- nvinfo : EIATTR_SW_WAR
	.align		4
.L_188:
        /*004c*/ 	.byte	0x04, 0x36
        /*004e*/ 	.short	(.L_190 - .L_189)
.L_189:
        /*0050*/ 	.word	0x00000008
.L_190:


//--------------------- .nv.info._ZN7cutlass13device_kernelIN5flash19enable_sm80_to_sm89INS1_16FlashAttnFwdSm80INS1_25CollectiveMainloopFwdSm80ILi4ELi1ELb0EN4cute5tupleIJNS5_1CILi128EEENS7_ILi64EEES8_EEELi128ENS_10bfloat16_tEfNS_4arch4Sm80ELb0ELb0ELb1ELb0ELb0ELb0ELb1ELb1EEENS1_21CollectiveEpilogueFwdINS6_IJS8_S8_S9_EEENS6_IJNS7_ILi1EEESH_SH_EEESB_SD_Li128ELb0ELb1ELb1ELb0EEENS1_19SingleTileSchedulerILb0ELb1ELb1ELi128EEEEEEEEEvNT_6ParamsE --------------------------
	.section	.nv.info._ZN7cutlass13device_kernelIN5flash19enable_sm80_to_sm89INS1_16FlashAttnFwdSm80INS1_25CollectiveMainloopFwdSm80ILi4ELi1ELb0EN4cute5tupleIJNS5_1CILi128EEENS7_ILi64EEES8_EEELi128ENS_10bfloat16_tEfNS_4arch4Sm80ELb0ELb0ELb1ELb0ELb0ELb0ELb1ELb1EEENS1_21CollectiveEpilogueFwdINS6_IJS8_S8_S9_EEENS6_IJNS7_ILi1EEESH_SH_EEESB_SD_Li128ELb0ELb1ELb1ELb0EEENS1_19SingleTileSchedulerILb0ELb1ELb1ELi128EEEEEEEEEvNT_6ParamsE,"",@"SHT_CUDA_INFO"
	.sectionflags	@""
	.align	4


	//----- nvinfo : EIATTR_CUDA_API_VERSION
	.align		4
        /*0000*/ 	.byte	0x04, 0x37
        /*0002*/ 	.short	(.L_192 - .L_191)
.L_191:
        /*0004*/ 	.word	0x00000082


	//----- nvinfo : EIATTR_KPARAM_INFO
	.align		4
.L_192:
        /*0008*/ 	.byte	0x04, 0x17
        /*000a*/ 	.short	(.L_194 - .L_193)
.L_193:
        /*000c*/ 	.word	0x00000000
        /*0010*/ 	.short	0x0000
        /*0012*/ 	.short	0x0000
        /*0014*/ 	.byte	0x00, 0xf0, 0x61, 0x10


	//----- nvinfo : EIATTR_SPARSE_MMA_MASK
	.align		4
.L_194:
        /*0018*/ 	.byte	0x03, 0x50
        /*001a*/ 	.short	0x0000


	//----- nvinfo : EIATTR_MAXREG_COUNT
	.align		4
        /*001c*/ 	.byte	0x03, 0x1b
        /*001e*/ 	.short	0x00ff


	//----- nvinfo : EIATTR_MERCURY_ISA_VERSION
	.align		4
        /*0020*/ 	.byte	0x03, 0x5f
        /*0022*/ 	.short	0x0101


	//----- nvinfo : EIATTR_EXIT_INSTR_OFFSETS
	.align		4
        /*0024*/ 	.byte	0x04, 0x1c
        /*0026*/ 	.short	(.L_196 - .L_195)


	//   ....[0]....
.L_195:
        /*0028*/ 	.word	0x00000010


	//----- nvinfo : EIATTR_MAX_THREADS
	.align		4
.L_196:
        /*002c*/ 	.byte	0x04, 0x05
        /*002e*/ 	.short	(.L_198 - .L_197)
.L_197:
        /*0030*/ 	.word	0x00000080
        /*0034*/ 	.word	0x00000001
        /*0038*/ 	.word	0x00000001


	//----- nvinfo : EIATTR_CBANK_PARAM_SIZE
	.align		4
.L_198:
        /*003c*/ 	.byte	0x03, 0x19
        /*003e*/ 	.short	0x0418


	//----- nvinfo : EIATTR_PARAM_CBANK
	.align		4
        /*0040*/ 	.byte	0x04, 0x0a
        /*0042*/ 	.short	(.L_200 - .L_199)
	.align		4
.L_199:
        /*0044*/ 	.word	index@(.nv.constant0._ZN7cutlass13device_kernelIN5flash19enable_sm80_to_sm89INS1_16FlashAttnFwdSm80INS1_25CollectiveMainloopFwdSm80ILi4ELi1ELb0EN4cute5tupleIJNS5_1CILi128EEENS7_ILi64EEES8_EEELi128ENS_10bfloat16_tEfNS_4arch4Sm80ELb0ELb0ELb1ELb0ELb0ELb0ELb1ELb1EEENS1_21CollectiveEpilogueFwdINS6_IJS8_S8_S9_EEENS6_IJNS7_ILi1EEESH_SH_EEESB_SD_Li128ELb0ELb1ELb1ELb0EEENS1_19SingleTileSchedulerILb0ELb1ELb1ELi128EEEEEEEEEvNT_6ParamsE)
        /*0048*/ 	.short	0x0210
        /*004a*/ 	.short	0x0418


	//----- nvinfo : EIATTR_SW_WAR
	.align		4
.L_200:
        /*004c*/ 	.byte	0x04, 0x36
        /*004e*/ 	.short	(.L_202 - .L_201)
.L_201:
        /*0050*/ 	.word	0x00000008
.L_202:


//--------------------- .nv.info._ZN7cutlass13device_kernelIN5flash19enable_sm80_to_sm89INS1_16FlashAttnFwdSm80INS1_25CollectiveMainloopFwdSm80ILi8ELi1ELb1EN4cute5tupleIJNS5_1CILi128EEENS7_ILi112EEES8_EEELi128ENS_10bfloat16_tEfNS_4arch4Sm80ELb0ELb0ELb1ELb1ELb0ELb0ELb1ELb1EEENS1_21CollectiveEpilogueFwdINS6_IJS8_S8_S9_EEENS6_IJNS7_ILi1EEESH_SH_EEESB_SD_Li256ELb1ELb1ELb1ELb0EEENS1_36VarlenDynamicPersistentTileSchedulerILi128ELi112ELi256ELi256ELb1ELb1ELb0ELb0ELb1ELb1EEEEEEEEEvNT_6ParamsE --------------------------
	.section	.nv.info._ZN7cutlass13device_kernelIN5flash19enable_sm80_to_sm89INS1_16FlashAttnFwdSm80INS1_25CollectiveMainloopFwdSm80ILi8ELi1ELb1EN4cute5tupleIJNS5_1CILi128EEENS7_ILi112EEES8_EEELi128ENS_10bfloat16_tEfNS_4arch4Sm80ELb0ELb0ELb1ELb1ELb0ELb0ELb1ELb1EEENS1_21CollectiveEpilogueFwdINS6_IJS8_S8_S9_EEENS6_IJNS7_ILi1EEESH_SH_EEESB_SD_Li256ELb1ELb1ELb1ELb0EEENS1_36VarlenDynamicPersistentTileSchedulerILi128ELi112ELi256ELi256ELb1ELb1ELb0ELb0ELb1ELb1EEEEEEEEEvNT_6ParamsE,"",@"SHT_CUDA_INFO"
	.sectionflags	@""
	.align	4


	//----- nvinfo : EIATTR_CUDA_API_VERSION
	.align		4
        /*0000*/ 	.byte	0x04, 0x37
        /*0002*/ 	.short	(.L_204 - .L_203)
.L_203:
        /*0004*/ 	.word	0x00000082


	//----- nvinfo : EIATTR_KPARAM_INFO
	.align		4
.L_204:
        /*0008*/ 	.byte	0x04, 0x17
        /*000a*/ 	.short	(.L_206 - .L_205)
.L_205:
        /*000c*/ 	.word	0x00000000
        /*0010*/ 	.short	0x0000
        /*0012*/ 	.short	0x0000
        /*0014*/ 	.byte	0x00, 0xf0, 0xe1, 0x10


	//----- nvinfo : EIATTR_SPARSE_MMA_MASK
	.align		4
.L_206:
        /*0018*/ 	.byte	0x03, 0x50
        /*001a*/ 	.short	0x0000


	//----- nvinfo : EIATTR_MAXREG_COUNT
	.align		4
        /*001c*/ 	.byte	0x03, 0x1b
        /*001e*/ 	.short	0x00ff


	//----- nvinfo : EIATTR_MERCURY_ISA_VERSION
	.align		4
        /*0020*/ 	.byte	0x03, 0x5f
        /*0022*/ 	.short	0x0101


	//----- nvinfo : EIATTR_EXIT_INSTR_OFFSETS
	.align		4
        /*0024*/ 	.byte	0x04, 0x1c
        /*0026*/ 	.short	(.L_208 - .L_207)


	//   ....[0]....
.L_207:
        /*0028*/ 	.word	0x00000010


	//----- nvinfo : EIATTR_MAX_THREADS
	.align		4
.L_208:
        /*002c*/ 	.byte	0x04, 0x05
        /*002e*/ 	.short	(.L_210 - .L_209)
.L_209:
        /*0030*/ 	.word	0x00000100
        /*0034*/ 	.word	0x00000001
        /*0038*/ 	.word	0x00000001


	//----- nvinfo : EIATTR_CBANK_PARAM_SIZE
	.align		4
.L_210:
        /*003c*/ 	.byte	0x03, 0x19
        /*003e*/ 	.short	0x0438


	//----- nvinfo : EIATTR_PARAM_CBANK
	.align		4
        /*0040*/ 	.byte	0x04, 0x0a
        /*0042*/ 	.short	(.L_212 - .L_211)
	.align		4
.L_211:
        /*0044*/ 	.word	index@(.nv.constant0._ZN7cutlass13device_kernelIN5flash19enable_sm80_to_sm89INS1_16FlashAttnFwdSm80INS1_25CollectiveMainloopFwdSm80ILi8ELi1ELb1EN4cute5tupleIJNS5_1CILi128EEENS7_ILi112EEES8_EEELi128ENS_10bfloat16_tEfNS_4arch4Sm80ELb0ELb0ELb1ELb1ELb0ELb0ELb1ELb1EEENS1_21CollectiveEpilogueFwdINS6_IJS8_S8_S9_EEENS6_IJNS7_ILi1EEESH_SH_EEESB_SD_Li256ELb1ELb1ELb1ELb0EEENS1_36VarlenDynamicPersistentTileSchedulerILi128ELi112ELi256ELi256ELb1ELb1ELb0ELb0ELb1ELb1EEEEEEEEEvNT_6ParamsE)
        /*0048*/ 	.short	0x0210
        /*004a*/ 	.short	0x0438


	//----- nvinfo : EIATTR_SW_WAR
	.align		4
.L_212:
        /*004c*/ 	.byte	0x04, 0x36
        /*004e*/ 	.short	(.L_214 - .L_213)
.L_213:
        /*0050*/ 	.word	0x00000008
.L_214:


//--------------------- .nv.info._ZN7cutlass13device_kernelIN5flash19enable_sm80_to_sm89INS1_16FlashAttnFwdSm80INS1_25CollectiveMainloopFwdSm80ILi8ELi1ELb1EN4cute5tupleIJNS5_1CILi128EEENS7_ILi112EEES8_EEELi128ENS_10bfloat16_tEfNS_4arch4Sm80ELb0ELb0ELb1ELb1ELb0ELb1ELb1ELb1EEENS1_21CollectiveEpilogueFwdINS6_IJS8_S8_S9_EEENS6_IJNS7_ILi1EEESH_SH_EEESB_SD_Li256ELb1ELb1ELb1ELb0EEENS1_36VarlenDynamicPersistentTileSchedulerILi128ELi112ELi256ELi256ELb1ELb1ELb0ELb0ELb1ELb1EEEEEEEEEvNT_6ParamsE --------------------------
	.section	.nv.info._ZN7cutlass13device_kernelIN5flash19enable_sm80_to_sm89INS1_16FlashAttnFwdSm80INS1_25CollectiveMainloopFwdSm80ILi8ELi1ELb1EN4cute5tupleIJNS5_1CILi128EEENS7_ILi112EEES8_EEELi128ENS_10bfloat16_tEfNS_4arch4Sm80ELb0ELb0ELb1ELb1ELb0ELb1ELb1ELb1EEENS1_21CollectiveEpilogueFwdINS6_IJS8_S8_S9_EEENS6_IJNS7_ILi1EEESH_SH_EEESB_SD_Li256ELb1ELb1ELb1ELb0EEENS1_36VarlenDynamicPersistentTileSchedulerILi128ELi112ELi256ELi256ELb1ELb1ELb0ELb0ELb1ELb1EEEEEEEEEvNT_6ParamsE,"",@"SHT_CUDA_INFO"
	.sectionflags	@""
	.align	4


	//----- nvinfo : EIATTR_CUDA_API_VERSION
	.align		4
        /*0000*/ 	.byte	0x04, 0x37
        /*0002*/ 	.short	(.L_216 - .L_215)
.L_215:
        /*0004*/ 	.word	0x00000082


	//----- nvinfo : EIATTR_KPARAM_INFO
	.align		4
.L_216:
        /*0008*/ 	.byte	0x04, 0x17
        /*000a*/ 	.short	(.L_218 - .L_217)
.L_217:
        /*000c*/ 	.word	0x00000000
        /*0010*/ 	.short	0x0000
        /*0012*/ 	.short	0x0000
        /*0014*/ 	.byte	0x00, 0xf0, 0xe1, 0x10


	//----- nvinfo : EIATTR_SPARSE_MMA_MASK
	.align		4
.L_218:
        /*0018*/ 	.byte	0x03, 0x50
        /*001a*/ 	.short	0x0000


	//----- nvinfo : EIATTR_MAXREG_COUNT
	.align		4
        /*001c*/ 	.byte	0x03, 0x1b
        /*001e*/ 	.short	0x00ff


	//----- nvinfo : EIATTR_MERCURY_ISA_VERSION
	.align		4
        /*0020*/ 	.byte	0x03, 0x5f
        /*0022*/ 	.short	0x0101


	//----- nvinfo : EIATTR_EXIT_INSTR_OFFSETS
	.align		4
        /*0024*/ 	.byte	0x04, 0x1c
        /*0026*/ 	.short	(.L_220 - .L_219)


	//   ....[0]....
.L_219:
        /*0028*/ 	.word	0x00000010


	//----- nvinfo : EIATTR_MAX_THREADS
	.align		4
.L_220:
        /*002c*/ 	.byte	0x04, 0x05
        /*002e*/ 	.short	(.L_222 - .L_221)
.L_221:
        /*0030*/ 	.word	0x00000100
        /*0034*/ 	.word	0x00000001
        /*0038*/ 	.word	0x00000001


	//----- nvinfo : EIATTR_CBANK_PARAM_SIZE
	.align		4
.L_222:
        /*003c*/ 	.byte	0x03, 0x19
        /*003e*/ 	.short	0x0438


	//----- nvinfo : EIATTR_PARAM_CBANK
	.align		4
        /*0040*/ 	.byte	0x04, 0x0a
        /*0042*/ 	.short	(.L_224 - .L_223)
	.align		4
.L_223:
        /*0044*/ 	.word	index@(.nv.constant0._ZN7cutlass13device_kernelIN5flash19enable_sm80_to_sm89INS1_16FlashAttnFwdSm80INS1_25CollectiveMainloopFwdSm80ILi8ELi1ELb1EN4cute5tupleIJNS5_1CILi128EEENS7_ILi112EEES8_EEELi128ENS_10bfloat16_tEfNS_4arch4Sm80ELb0ELb0ELb1ELb1ELb0ELb1ELb1ELb1EEENS1_21CollectiveEpilogueFwdINS6_IJS8_S8_S9_EEENS6_IJNS7_ILi1EEESH_SH_EEESB_SD_Li256ELb1ELb1ELb1ELb0EEENS1_36VarlenDynamicPersistentTileSchedulerILi128ELi112ELi256ELi256ELb1ELb1ELb0ELb0ELb1ELb1EEEEEEEEEvNT_6ParamsE)
        /*0048*/ 	.short	0x0210
        /*004a*/ 	.short	0x0438


	//----- nvinfo : EIATTR_SW_WAR
	.align		4
.L_224:
        /*004c*/ 	.byte	0x04, 0x36
        /*004e*/ 	.short	(.L_226 - .L_225)
.L_225:
        /*0050*/ 	.word	0x00000008
.L_226:


//--------------------- .nv.info._ZN7cutlass13device_kernelIN5flash19enable_sm80_to_sm89INS1_16FlashAttnFwdSm80INS1_25CollectiveMainloopFwdSm80ILi4ELi1ELb0EN4cute5tupleIJNS5_1CILi128EEENS7_ILi48EEES8_EEELi128ENS_10bfloat16_tEfNS_4arch4Sm80ELb0ELb1ELb1ELb0ELb0ELb0ELb1ELb1EEENS1_21CollectiveEpilogueFwdINS6_IJS8_S8_S9_EEENS6_IJNS7_ILi1EEESH_SH_EEESB_SD_Li128ELb0ELb1ELb1ELb0EEENS1_19SingleTileSchedulerILb0ELb1ELb1ELi128EEEEEEEEEvNT_6ParamsE --------------------------
	.section	.nv.info._ZN7cutlass13device_kernelIN5flash19enable_sm80_to_sm89INS1_16FlashAttnFwdSm80INS1_25CollectiveMainloopFwdSm80ILi4ELi1ELb0EN4cute5tupleIJNS5_1CILi128EEENS7_ILi48EEES8_EEELi128ENS_10bfloat16_tEfNS_4arch4Sm80ELb0ELb1ELb1ELb0ELb0ELb0ELb1ELb1EEENS1_21CollectiveEpilogueFwdINS6_IJS8_S8_S9_EEENS6_IJNS7_ILi1EEESH_SH_EEESB_SD_Li128ELb0ELb1ELb1ELb0EEENS1_19SingleTileSchedulerILb0ELb1ELb1ELi128EEEEEEEEEvNT_6ParamsE,"",@"SHT_CUDA_INFO"
	.sectionflags	@""
	.align	4


	//----- nvinfo : EIATTR_CUDA_API_VERSION
	.align		4
        /*0000*/ 	.byte	0x04, 0x37
        /*0002*/ 	.short	(.L_228 - .L_227)
.L_227:
        /*0004*/ 	.word	0x00000082


	//----- nvinfo : EIATTR_KPARAM_INFO
	.align		4
.L_228:
        /*0008*/ 	.byte	0x04, 0x17
        /*000a*/ 	.short	(.L_230 - .L_229)
.L_229:
        /*000c*/ 	.word	0x00000000
        /*0010*/ 	.short	0x0000
        /*0012*/ 	.short	0x0000
        /*0014*/ 	.byte	0x00, 0xf0, 0x61, 0x10


	//----- nvinfo : EIATTR_SPARSE_MMA_MASK
	.align		4
.L_230:
        /*0018*/ 	.byte	0x03, 0x50
        /*001a*/ 	.short	0x0000


	//----- nvinfo : EIATTR_MAXREG_COUNT
	.align		4
        /*001c*/ 	.byte	0x03, 0x1b
        /*001e*/ 	.short	0x00ff


	//----- nvinfo : EIATTR_MERCURY_ISA_VERSION
	.align		4
        /*0020*/ 	.byte	0x03, 0x5f
        /*0022*/ 	.short	0x0101


	//----- nvinfo : EIATTR_EXIT_INSTR_OFFSETS
	.align		4
        /*0024*/ 	.byte	0x04, 0x1c
        /*0026*/ 	.short	(.L_232 - .L_231)


	//   ....[0]....
.L_231:
        /*0028*/ 	.word	0x00000010


	//----- nvinfo : EIATTR_MAX_THREADS
	.align		4
.L_232:
        /*002c*/ 	.byte	0x04, 0x05
        /*002e*/ 	.short	(.L_234 - .L_233)
.L_233:
        /*0030*/ 	.word	0x00000080
        /*0034*/ 	.word	0x00000001
        /*0038*/ 	.word	0x00000001


	//----- nvinfo : EIATTR_CBANK_PARAM_SIZE
	.align		4
.L_234:
        /*003c*/ 	.byte	0x03, 0x19
        /*003e*/ 	.short	0x0418


	//----- nvinfo : EIATTR_PARAM_CBANK
	.align		4
        /*0040*/ 	.byte	0x04, 0x0a
        /*0042*/ 	.short	(.L_236 - .L_235)
	.align		4
.L_235:
        /*0044*/ 	.word	index@(.nv.constant0._ZN7cutlass13device_kernelIN5flash19enable_sm80_to_sm89INS1_16FlashAttnFwdSm80INS1_25CollectiveMainloopFwdSm80ILi4ELi1ELb0EN4cute5tupleIJNS5_1CILi128EEENS7_ILi48EEES8_EEELi128ENS_10bfloat16_tEfNS_4arch4Sm80ELb0ELb1ELb1ELb0ELb0ELb0ELb1ELb1EEENS1_21CollectiveEpilogueFwdINS6_IJS8_S8_S9_EEENS6_IJNS7_ILi1EEESH_SH_EEESB_SD_Li128ELb0ELb1ELb1ELb0EEENS1_19SingleTileSchedulerILb0ELb1ELb1ELi128EEEEEEEEEvNT_6ParamsE)
        /*0048*/ 	.short	0x0210
        /*004a*/ 	.short	0x0418


	//----- nvinfo : EIATTR_SW_WAR
	.align		4
.L_236:
        /*004c*/ 	.byte	0x04, 0x36
        /*004e*/ 	.short	(.L_238 - .L_237)
.L_237:
        /*0050*/ 	.word	0x00000008
.L_238:


//--------------------- .nv.info._ZN7cutlass13device_kernelIN5flash19enable_sm80_to_sm89INS1_16FlashAttnFwdSm80INS1_25CollectiveMainloopFwdSm80ILi8ELi1ELb1EN4cute5tupleIJNS5_1CILi128EEENS7_ILi96EEES8_EEELi128ENS_10bfloat16_tEfNS_4arch4Sm80ELb0ELb1ELb1ELb1ELb0ELb0ELb1ELb1EEENS1_21CollectiveEpilogueFwdINS6_IJS8_S8_S9_EEENS6_IJNS7_ILi1EEESH_SH_EEESB_SD_Li256ELb1ELb1ELb1ELb0EEENS1_36VarlenDynamicPersistentTileSchedulerILi128ELi96ELi256ELi256ELb1ELb1ELb0ELb1ELb0ELb1EEEEEEEEEvNT_6ParamsE --------------------------
	.section	.nv.info._ZN7cutlass13device_kernelIN5flash19enable_sm80_to_sm89INS1_16FlashAttnFwdSm80INS1_25CollectiveMainloopFwdSm80ILi8ELi1ELb1EN4cute5tupleIJNS5_1CILi128EEENS7_ILi96EEES8_EEELi128ENS_10bfloat16_tEfNS_4arch4Sm80ELb0ELb1ELb1ELb1ELb0ELb0ELb1ELb1EEENS1_21CollectiveEpilogueFwdINS6_IJS8_S8_S9_EEENS6_IJNS7_ILi1EEESH_SH_EEESB_SD_Li256ELb1ELb1ELb1ELb0EEENS1_36VarlenDynamicPersistentTileSchedulerILi128ELi96ELi256ELi256ELb1ELb1ELb0ELb1ELb0ELb1EEEEEEEEEvNT_6ParamsE,"",@"SHT_CUDA_INFO"
	.sectionflags	@""
	.align	4


	//----- nvinfo : EIATTR_CUDA_API_VERSION
	.align		4
        /*0000*/ 	.byte	0x04, 0x37
        /*0002*/ 	.short	(.L_240 - .L_239)
.L_239:
        /*0004*/ 	.word	0x00000082


	//----- nvinfo : EIATTR_KPARAM_INFO
	.align		4
.L_240:
        /*0008*/ 	.byte	0x04, 0x17
        /*000a*/ 	.short	(.L_242 - .L_241)
.L_241:
        /*000c*/ 	.word	0x00000000
        /*0010*/ 	.short	0x0000
        /*0012*/ 	.short	0x0000
        /*0014*/ 	.byte	0x00, 0xf0, 0xe1, 0x10


	//----- nvinfo : EIATTR_SPARSE_MMA_MASK
	.align		4
.L_242:
        /*0018*/ 	.byte	0x03, 0x50
        /*001a*/ 	.short	0x0000


	//----- nvinfo : EIATTR_MAXREG_COUNT
	.align		4
        /*001c*/ 	.byte	0x03, 0x1b
        /*001e*/ 	.short	0x00ff


	//----- nvinfo : EIATTR_MERCURY_ISA_VERSION
	.align		4
        /*0020*/ 	.byte	0x03, 0x5f
        /*0022*/ 	.short	0x0101


	//----- nvinfo : EIATTR_EXIT_INSTR_OFFSETS
	.align		4
        /*0024*/ 	.byte	0x04, 0x1c
        /*0026*/ 	.short	(.L_244 - .L_243)


	//   ....[0]....
.L_243:
        /*0028*/ 	.word	0x00000010


	//----- nvinfo : EIATTR_MAX_THREADS
	.align		4
.L_244:
        /*002c*/ 	.byte	0x04, 0x05
        /*002e*/ 	.short	(.L_246 - .L_245)
.L_245:
        /*0030*/ 	.word	0x00000100
        /*0034*/ 	.word	0x00000001
        /*0038*/ 	.word	0x00000001


	//----- nvinfo : EIATTR_CBANK_PARAM_SIZE
	.align		4
.L_246:
        /*003c*/ 	.byte	0x03, 0x19
        /*003e*/ 	.short	0x0438


	//----- nvinfo : EIATTR_PARAM_CBANK
	.align		4
        /*0040*/ 	.byte	0x04, 0x0a
        /*0042*/ 	.short	(.L_248 - .L_247)
	.align		4
.L_247:
        /*0044*/ 	.word	index@(.nv.constant0._ZN7cutlass13device_kernelIN5flash19enable_sm80_to_sm89INS1_16FlashAttnFwdSm80INS1_25CollectiveMainloopFwdSm80ILi8ELi1ELb1EN4cute5tupleIJNS5_1CILi128EEENS7_ILi96EEES8_EEELi128ENS_10bfloat16_tEfNS_4arch4Sm80ELb0ELb1ELb1ELb1ELb0ELb0ELb1ELb1EEENS1_21CollectiveEpilogueFwdINS6_IJS8_S8_S9_EEENS6_IJNS7_ILi1EEESH_SH_EEESB_SD_Li256ELb1ELb1ELb1ELb0EEENS1_36VarlenDynamicPersistentTileSchedulerILi128ELi96ELi256ELi256ELb1ELb1ELb0ELb1ELb0ELb1EEEEEEEEEvNT_6ParamsE)
        /*0048*/ 	.short	0x0210
        /*004a*/ 	.short	0x0438


	//----- nvinfo : EIATTR_SW_WAR
	.align		4
.L_248:
        /*004c*/ 	.byte	0x04, 0x36
        /*004e*/ 	.short	(.L_250 - .L_249)
.L_249:
        /*0050*/ 	.word	0x00000008
.L_250:


//--------------------- .nv.info._ZN7cutlass13device_kernelIN5flash19enable_sm80_to_sm89INS1_16FlashAttnFwdSm80INS1_25CollectiveMainloopFwdSm80ILi8ELi1ELb1EN4cute5tupleIJNS5_1CILi128EEENS7_ILi96EEES8_EEELi128ENS_10bfloat16_tEfNS_4arch4Sm80ELb0ELb1ELb1ELb1ELb0ELb1ELb1ELb1EEENS1_21CollectiveEpilogueFwdINS6_IJS8_S8_S9_EEENS6_IJNS7_ILi1EEESH_SH_EEESB_SD_Li256ELb1ELb1ELb1ELb0EEENS1_36VarlenDynamicPersistentTileSchedulerILi128ELi96ELi256ELi256ELb1ELb1ELb0ELb1ELb0ELb1EEEEEEEEEvNT_6ParamsE --------------------------
	.section	.nv.info._ZN7cutlass13device_kernelIN5flash19enable_sm80_to_sm89INS1_16FlashAttnFwdSm80INS1_25CollectiveMainloopFwdSm80ILi8ELi1ELb1EN4cute5tupleIJNS5_1CILi128EEENS7_ILi96EEES8_EEELi128ENS_10bfloat16_tEfNS_4arch4Sm80ELb0ELb1ELb1ELb1ELb0ELb1ELb1ELb1EEENS1_21CollectiveEpilogueFwdINS6_IJS8_S8_S9_EEENS6_IJNS7_ILi1EEESH_SH_EEESB_SD_Li256ELb1ELb1ELb1ELb0EEENS1_36VarlenDynamicPersistentTileSchedulerILi128ELi96ELi256ELi256ELb1ELb1ELb0ELb1ELb0ELb1EEEEEEEEEvNT_6ParamsE,"",@"SHT_CUDA_INFO"
	.sectionflags	@""
	.align	4


	//----- nvinfo : EIATTR_CUDA_API_VERSION
	.align		4
        /*0000*/ 	.byte	0x04, 0x37
        /*0002*/ 	.short	(.L_252 - .L_251)
.L_251:
        /*0004*/ 	.word	0x00000082


	//----- nvinfo : EIATTR_KPARAM_INFO
	.align		4
.L_252:
        /*0008*/ 	.byte	0x04, 0x17
        /*000a*/ 	.short	(.L_254 - .L_253)
.L_253:
        /*000c*/ 	.word	0x00000000
        /*0010*/ 	.short	0x0000
        /*0012*/ 	.short	0x0000
        /*0014*/ 	.byte	0x00, 0xf0, 0xe1, 0x10


	//----- nvinfo : EIATTR_SPARSE_MMA_MASK
	.align		4
.L_254:
        /*0018*/ 	.byte	0x03, 0x50
        /*001a*/ 	.short	0x0000


	//----- nvinfo : EIATTR_MAXREG_COUNT
	.align		4
        /*001c*/ 	.byte	0x03, 0x1b
        /*001e*/ 	.short	0x00ff


	//----- nvinfo : EIATTR_MERCURY_ISA_VERSION
	.align		4
        /*0020*/ 	.byte	0x03, 0x5f
        /*0022*/ 	.short	0x0101


	//----- nvinfo : EIATTR_EXIT_INSTR_OFFSETS
	.align		4
        /*0024*/ 	.byte	0x04, 0x1c
        /*0026*/ 	.short	(.L_256 - .L_255)


	//   ....[0]....
.L_255:
        /*0028*/ 	.word	0x00000010


	//----- nvinfo : EIATTR_MAX_THREADS
	.align		4
.L_256:
        /*002c*/ 	.byte	0x04, 0x05
        /*002e*/ 	.short	(.L_258 - .L_257)
.L_257:
        /*0030*/ 	.word	0x00000100
        /*0034*/ 	.word	0x00000001
        /*0038*/ 	.word	0x00000001


	//----- nvinfo : EIATTR_CBANK_PARAM_SIZE
	.align		4
.L_258:
        /*003c*/ 	.byte	0x03, 0x19
        /*003e*/ 	.short	0x0438


	//----- nvinfo : EIATTR_PARAM_CBANK
	.align		4
        /*0040*/ 	.byte	0x04, 0x0a
        /*0042*/ 	.short	(.L_260 - .L_259)
	.align		4
.L_259:
        /*0044*/ 	.word	index@(.nv.constant0._ZN7cutlass13device_kernelIN5flash19enable_sm80_to_sm89INS1_16FlashAttnFwdSm80INS1_25CollectiveMainloopFwdSm80ILi8ELi1ELb1EN4cute5tupleIJNS5_1CILi128EEENS7_ILi96EEES8_EEELi128ENS_10bfloat16_tEfNS_4arch4Sm80ELb0ELb1ELb1ELb1ELb0ELb1ELb1ELb1EEENS1_21CollectiveEpilogueFwdINS6_IJS8_S8_S9_EEENS6_IJNS7_ILi1EEESH_SH_EEESB_SD_Li256ELb1ELb1ELb1ELb0EEENS1_36VarlenDynamicPersistentTileSchedulerILi128ELi96ELi256ELi256ELb1ELb1ELb0ELb1ELb0ELb1EEEEEEEEEvNT_6ParamsE)
        /*0048*/ 	.short	0x0210
        /*004a*/ 	.short	0x0438


	//----- nvinfo : EIATTR_SW_WAR
	.align		4
.L_260:
        /*004c*/ 	.byte	0x04, 0x36
        /*004e*/ 	.short	(.L_262 - .L_261)
.L_261:
        /*0050*/ 	.word	0x00000008
.L_262:


//--------------------- .nv.info._ZN7cutlass13device_kernelIN5flash19enable_sm80_to_sm89INS1_16FlashAttnFwdSm80INS1_25CollectiveMainloopFwdSm80ILi4ELi1ELb0EN4cute5tupleIJNS5_1CILi128EEENS7_ILi64EEES8_EEELi128ENS_10bfloat16_tEfNS_4arch4Sm80ELb1ELb0ELb1ELb0ELb0ELb0ELb1ELb1EEENS1_21CollectiveEpilogueFwdINS6_IJS8_S8_S9_EEENS6_IJNS7_ILi1EEESH_SH_EEESB_SD_Li128ELb0ELb1ELb1ELb0EEENS1_30DynamicPersistentTileSchedulerILi128ELi128ELb1ELb1ELb0EEEEEEEEEvNT_6ParamsE --------------------------
	.section	.nv.info._ZN7cutlass13device_kernelIN5flash19enable_sm80_to_sm89INS1_16FlashAttnFwdSm80INS1_25CollectiveMainloopFwdSm80ILi4ELi1ELb0EN4cute5tupleIJNS5_1CILi128EEENS7_ILi64EEES8_EEELi128ENS_10bfloat16_tEfNS_4arch4Sm80ELb1ELb0ELb1ELb0ELb0ELb0ELb1ELb1EEENS1_21CollectiveEpilogueFwdINS6_IJS8_S8_S9_EEENS6_IJNS7_ILi1EEESH_SH_EEESB_SD_Li128ELb0ELb1ELb1ELb0EEENS1_30DynamicPersistentTileSchedulerILi128ELi128ELb1ELb1ELb0EEEEEEEEEvNT_6ParamsE,"",@"SHT_CUDA_INFO"
	.sectionflags	@""
	.align	4


	//----- nvinfo : EIATTR_CUDA_API_VERSION
	.align		4
        /*0000*/ 	.byte	0x04, 0x37
        /*0002*/ 	.short	(.L_264 - .L_263)
.L_263:
        /*0004*/ 	.word	0x00000082


	//----- nvinfo : EIATTR_KPARAM_INFO
	.align		4
.L_264:
        /*0008*/ 	.byte	0x04, 0x17
        /*000a*/ 	.short	(.L_266 - .L_265)
.L_265:
        /*000c*/ 	.word	0x00000000
        /*0010*/ 	.short	0x0000
        /*0012*/ 	.short	0x0000
        /*0014*/ 	.byte	0x00, 0xf0, 0xa1, 0x10


	//----- nvinfo : EIATTR_SPARSE_MMA_MASK
	.align		4
.L_266:
        /*0018*/ 	.byte	0x03, 0x50
        /*001a*/ 	.short	0x0000


	//----- nvinfo : EIATTR_MAXREG_COUNT
	.align		4
        /*001c*/ 	.byte	0x03, 0x1b
        /*001e*/ 	.short	0x00ff


	//----- nvinfo : EIATTR_MERCURY_ISA_VERSION
	.align		4
        /*0020*/ 	.byte	0x03, 0x5f
        /*0022*/ 	.short	0x0101


	//----- nvinfo : EIATTR_EXIT_INSTR_OFFSETS
	.align		4
        /*0024*/ 	.byte	0x04, 0x1c
        /*0026*/ 	.short	(.L_268 - .L_267)


	//   ....[0]....
.L_267:
        /*0028*/ 	.word	0x00000010


	//----- nvinfo : EIATTR_MAX_THREADS
	.align		4
.L_268:
        /*002c*/ 	.byte	0x04, 0x05
        /*002e*/ 	.short	(.L_270 - .L_269)
.L_269:
        /*0030*/ 	.word	0x00000080
        /*0034*/ 	.word	0x00000001
        /*0038*/ 	.word	0x00000001


	//----- nvinfo : EIATTR_CBANK_PARAM_SIZE
	.align		4
.L_270:
        /*003c*/ 	.byte	0x03, 0x19
        /*003e*/ 	.short	0x0428


	//----- nvinfo : EIATTR_PARAM_CBANK
	.align		4
        /*0040*/ 	.byte	0x04, 0x0a
        /*0042*/ 	.short	(.L_272 - .L_271)
	.align		4
.L_271:
        /*0044*/ 	.word	index@(.nv.constant0._ZN7cutlass13device_kernelIN5flash19enable_sm80_to_sm89INS1_16FlashAttnFwdSm80INS1_25CollectiveMainloopFwdSm80ILi4ELi1ELb0EN4cute5tupleIJNS5_1CILi128EEENS7_ILi64EEES8_EEELi128ENS_10bfloat16_tEfNS_4arch4Sm80ELb1ELb0ELb1ELb0ELb0ELb0ELb1ELb1EEENS1_21CollectiveEpilogueFwdINS6_IJS8_S8_S9_EEENS6_IJNS7_ILi1EEESH_SH_EEESB_SD_Li128ELb0ELb1ELb1ELb0EEENS1_30DynamicPersistentTileSchedulerILi128ELi128ELb1ELb1ELb0EEEEEEEEEvNT_6ParamsE)
        /*0048*/ 	.short	0x0210
        /*004a*/ 	.short	0x0428


	//----- nvinfo : EIATTR_SW_WAR
	.align		4
.L_272:
        /*004c*/ 	.byte	0x04, 0x36
        /*004e*/ 	.short	(.L_274 - .L_273)
.L_273:
        /*0050*/ 	.word	0x00000008
.L_274:


//--------------------- .nv.info._ZN7cutlass13device_kernelIN5flash19enable_sm80_to_sm89INS1_16FlashAttnFwdSm80INS1_25CollectiveMainloopFwdSm80ILi8ELi1ELb1EN4cute5tupleIJNS5_1CILi128EEENS7_ILi112EEES8_EEELi128ENS_10bfloat16_tEfNS_4arch4Sm80ELb1ELb0ELb1ELb1ELb0ELb0ELb1ELb1EEENS1_21CollectiveEpilogueFwdINS6_IJS8_S8_S9_EEENS6_IJNS7_ILi1EEESH_SH_EEESB_SD_Li256ELb1ELb1ELb1ELb0EEENS1_36VarlenDynamicPersistentTileSchedulerILi128ELi112ELi256ELi256ELb1ELb1ELb0ELb1ELb1ELb1EEEEEEEEEvNT_6ParamsE --------------------------
	.section	.nv.info._ZN7cutlass13device_kernelIN5flash19enable_sm80_to_sm89INS1_16FlashAttnFwdSm80INS1_25CollectiveMainloopFwdSm80ILi8ELi1ELb1EN4cute5tupleIJNS5_1CILi128EEENS7_ILi112EEES8_EEELi128ENS_10bfloat16_tEfNS_4arch4Sm80ELb1ELb0ELb1ELb1ELb0ELb0ELb1ELb1EEENS1_21CollectiveEpilogueFwdINS6_IJS8_S8_S9_EEENS6_IJNS7_ILi1EEESH_SH_EEESB_SD_Li256ELb1ELb1ELb1ELb0EEENS1_36VarlenDynamicPersistentTileSchedulerILi128ELi112ELi256ELi256ELb1ELb1ELb0ELb1ELb1ELb1EEEEEEEEEvNT_6ParamsE,"",@"SHT_CUDA_INFO"
	.sectionflags	@""
	.align	4


	//----- nvinfo : EIATTR_CUDA_API_VERSION
	.align		4
        /*0000*/ 	.byte	0x04, 0x37
        /*0002*/ 	.short	(.L_276 - .L_275)
.L_275:
        /*0004*/ 	.word	0x00000082


	//----- nvinfo : EIATTR_KPARAM_INFO
	.align		4
.L_276:
        /*0008*/ 	.byte	0x04, 0x17
        /*000a*/ 	.short	(.L_278 - .L_277)
.L_277:
        /*000c*/ 	.word	0x00000000
        /*0010*/ 	.short	0x0000
        /*0012*/ 	.short	0x0000
        /*0014*/ 	.byte	0x00, 0xf0, 0xe1, 0x10


	//----- nvinfo : EIATTR_SPARSE_MMA_MASK
	.align		4
.L_278:
        /*0018*/ 	.byte	0x03, 0x50
        /*001a*/ 	.short	0x0000


	//----- nvinfo : EIATTR_MAXREG_COUNT
	.align		4
        /*001c*/ 	.byte	0x03, 0x1b
        /*001e*/ 	.short	0x00ff


	//----- nvinfo : EIATTR_MERCURY_ISA_VERSION
	.align		4
        /*0020*/ 	.byte	0x03, 0x5f
        /*0022*/ 	.short	0x0101


	//----- nvinfo : EIATTR_EXIT_INSTR_OFFSETS
	.align		4
        /*0024*/ 	.byte	0x04, 0x1c
        /*0026*/ 	.short	(.L_280 - .L_279)


	//   ....[0]....
.L_279:
        /*0028*/ 	.word	0x00000010


	//----- nvinfo : EIATTR_MAX_THREADS
	.align		4
.L_280:
        /*002c*/ 	.byte	0x04, 0x05
        /*002e*/ 	.short	(.L_282 - .L_281)
.L_281:
        /*0030*/ 	.word	0x00000100
        /*0034*/ 	.word	0x00000001
        /*0038*/ 	.word	0x00000001


	//----- nvinfo : EIATTR_CBANK_PARAM_SIZE
	.align		4
.L_282:
        /*003c*/ 	.byte	0x03, 0x19
        /*003e*/ 	.short	0x0438


	//----- nvinfo : EIATTR_PARAM_CBANK
	.align		4
        /*0040*/ 	.byte	0x04, 0x0a
        /*0042*/ 	.short	(.L_284 - .L_283)
	.align		4
.L_283:
        /*0044*/ 	.word	index@(.nv.constant0._ZN7cutlass13device_kernelIN5flash19enable_sm80_to_sm89INS1_16FlashAttnFwdSm80INS1_25CollectiveMainloopFwdSm80ILi8ELi1ELb1EN4cute5tupleIJNS5_1CILi128EEENS7_ILi112EEES8_EEELi128ENS_10bfloat16_tEfNS_4arch4Sm80ELb1ELb0ELb1ELb1ELb0ELb0ELb1ELb1EEENS1_21CollectiveEpilogueFwdINS6_IJS8_S8_S9_EEENS6_IJNS7_ILi1EEESH_SH_EEESB_SD_Li256ELb1ELb1ELb1ELb0EEENS1_36VarlenDynamicPersistentTileSchedulerILi128ELi112ELi256ELi256ELb1ELb1ELb0ELb1ELb1ELb1EEEEEEEEEvNT_6ParamsE)
        /*0048*/ 	.short	0x0210
        /*004a*/ 	.short	0x0438


	//----- nvinfo : EIATTR_SW_WAR
	.align		4
.L_284:
        /*004c*/ 	.byte	0x04, 0x36
        /*004e*/ 	.short	(.L_286 - .L_285)
.L_285:
        /*0050*/ 	.word	0x00000008
.L_286:


//--------------------- .nv.info._ZN7cutlass13device_kernelIN5flash19enable_sm80_to_sm89INS1_16FlashAttnFwdSm80INS1_25CollectiveMainloopFwdSm80ILi8ELi1ELb1EN4cute5tupleIJNS5_1CILi128EEENS7_ILi112EEES8_EEELi128ENS_10bfloat16_tEfNS_4arch4Sm80ELb1ELb0ELb1ELb1ELb0ELb1ELb1ELb1EEENS1_21CollectiveEpilogueFwdINS6_IJS8_S8_S9_EEENS6_IJNS7_ILi1EEESH_SH_EEESB_SD_Li256ELb1ELb1ELb1ELb0EEENS1_36VarlenDynamicPersistentTileSchedulerILi128ELi112ELi256ELi256ELb1ELb1ELb0ELb1ELb1ELb1EEEEEEEEEvNT_6ParamsE --------------------------
	.section	.nv.info._ZN7cutlass13device_kernelIN5flash19enable_sm80_to_sm89INS1_16FlashAttnFwdSm80INS1_25CollectiveMainloopFwdSm80ILi8ELi1ELb1EN4cute5tupleIJNS5_1CILi128EEENS7_ILi112EEES8_EEELi128ENS_10bfloat16_tEfNS_4arch4Sm80ELb1ELb0ELb1ELb1ELb0ELb1ELb1ELb1EEENS1_21CollectiveEpilogueFwdINS6_IJS8_S8_S9_EEENS6_IJNS7_ILi1EEESH_SH_EEESB_SD_Li256ELb1ELb1ELb1ELb0EEENS1_36VarlenDynamicPersistentTileSchedulerILi128ELi112ELi256ELi256ELb1ELb1ELb0ELb1ELb1ELb1EEEEEEEEEvNT_6ParamsE,"",@"SHT_CUDA_INFO"
	.sectionflags	@""
	.align	4


	//----- nvinfo : EIATTR_CUDA_API_VERSION
	.align		4
        /*0000*/ 	.byte	0x04, 0x37
        /*0002*/ 	.short	(.L_288 - .L_287)
.L_287:
        /*0004*/ 	.word	0x00000082


	//----- nvinfo : EIATTR_KPARAM_INFO
	.align		4
.L_288:
        /*0008*/ 	.byte	0x04, 0x17
        /*000a*/ 	.short	(.L_290 - .L_289)
.L_289:
        /*000c*/ 	.word	0x00000000
        /*0010*/ 	.short	0x0000
        /*0012*/ 	.short	0x0000
        /*0014*/ 	.byte	0x00, 0xf0, 0xe1, 0x10


	//----- nvinfo : EIATTR_SPARSE_MMA_MASK
	.align		4
.L_290:
        /*0018*/ 	.byte	0x03, 0x50
        /*001a*/ 	.short	0x0000


	//----- nvinfo : EIATTR_MAXREG_COUNT
	.align		4
        /*001c*/ 	.byte	0x03, 0x1b
        /*001e*/ 	.short	0x00ff


	//----- nvinfo : EIATTR_MERCURY_ISA_VERSION
	.align		4
        /*0020*/ 	.byte	0x03, 0x5f
        /*0022*/ 	.short	0x0101


	//----- nvinfo : EIATTR_EXIT_INSTR_OFFSETS
	.align		4
        /*0024*/ 	.byte	0x04, 0x1c
        /*0026*/ 	.short	(.L_292 - .L_291)


	//   ....[0]....
.L_291:
        /*0028*/ 	.word	0x00000010


	//----- nvinfo : EIATTR_MAX_THREADS
	.align		4
.L_292:
        /*002c*/ 	.byte	0x04, 0x05
        /*002e*/ 	.short	(.L_294 - .L_293)
.L_293:
        /*0030*/ 	.word	0x00000100
        /*0034*/ 	.word	0x00000001
        /*0038*/ 	.word	0x00000001


	//----- nvinfo : EIATTR_CBANK_PARAM_SIZE
	.align		4
.L_294:
        /*003c*/ 	.byte	0x03, 0x19
        /*003e*/ 	.short	0x0438


	//----- nvinfo : EIATTR_PARAM_CBANK
	.align		4
        /*0040*/ 	.byte	0x04, 0x0a
        /*0042*/ 	.short	(.L_296 - .L_295)
	.align		4
.L_295:
        /*0044*/ 	.word	index@(.nv.constant0._ZN7cutlass13device_kernelIN5flash19enable_sm80_to_sm89INS1_16FlashAttnFwdSm80INS1_25CollectiveMainloopFwdSm80ILi8ELi1ELb1EN4cute5tupleIJNS5_1CILi128EEENS7_ILi112EEES8_EEELi128ENS_10bfloat16_tEfNS_4arch4Sm80ELb1ELb0ELb1ELb1ELb0ELb1ELb1ELb1EEENS1_21CollectiveEpilogueFwdINS6_IJS8_S8_S9_EEENS6_IJNS7_ILi1EEESH_SH_EEESB_SD_Li256ELb1ELb1ELb1ELb0EEENS1_36VarlenDynamicPersistentTileSchedulerILi128ELi112ELi256ELi256ELb1ELb1ELb0ELb1ELb1ELb1EEEEEEEEEvNT_6ParamsE)
        /*0048*/ 	.short	0x0210
        /*004a*/ 	.short	0x0438


	//----- nvinfo : EIATTR_SW_WAR
	.align		4
.L_296:
        /*004c*/ 	.byte	0x04, 0x36
        /*004e*/ 	.short	(.L_298 - .L_297)
.L_297:
        /*0050*/ 	.word	0x00000008
.L_298:


//--------------------- .nv.info._ZN7cutlass13device_kernelIN5flash19enable_sm80_to_sm89INS1_16FlashAttnFwdSm80INS1_25CollectiveMainloopFwdSm80ILi8ELi1ELb1EN4cute5tupleIJNS5_1CILi128EEES8_S8_EEELi128ENS_10bfloat16_tEfNS_4arch4Sm80ELb0ELb0ELb0ELb0ELb0ELb0ELb1ELb1EEENS1_21CollectiveEpilogueFwdIS9_NS6_IJNS7_ILi1EEESF_SF_EEESA_SC_Li256ELb0ELb1ELb1ELb0EEENS1_19SingleTileSchedulerILb0ELb1ELb1ELi128EEEEEEEEEvNT_6ParamsE --------------------------
	.section	.nv.info._ZN7cutlass13device_kernelIN5flash19enable_sm80_to_sm89INS1_16FlashAttnFwdSm80INS1_25CollectiveMainloopFwdSm80ILi8ELi1ELb1EN4cute5tupleIJNS5_1CILi128EEES8_S8_EEELi128ENS_10bfloat16_tEfNS_4arch4Sm80ELb0ELb0ELb0ELb0ELb0ELb0ELb1ELb1EEENS1_21CollectiveEpilogueFwdIS9_NS6_IJNS7_ILi1EEESF_SF_EEESA_SC_Li256ELb0ELb1ELb1ELb0EEENS1_19SingleTileSchedulerILb0ELb1ELb1ELi128EEEEEEEEEvNT_6ParamsE,"",@"SHT_CUDA_INFO"
	.sectionflags	@""
	.align	4


	//----- nvinfo : EIATTR_CUDA_API_VERSION
	.align		4
        /*0000*/ 	.byte	0x04, 0x37
        /*0002*/ 	.short	(.L_300 - .L_299)
.L_299:
        /*0004*/ 	.word	0x00000082


	//----- nvinfo : EIATTR_KPARAM_INFO
	.align		4
.L_300:
        /*0008*/ 	.byte	0x04, 0x17
        /*000a*/ 	.short	(.L_302 - .L_301)
.L_301:
        /*000c*/ 	.word	0x00000000
        /*0010*/ 	.short	0x0000
        /*0012*/ 	.short	0x0000
        /*0014*/ 	.byte	0x00, 0xf0, 0x61, 0x10


	//----- nvinfo : EIATTR_SPARSE_MMA_MASK
	.align		4
.L_302:
        /*0018*/ 	.byte	0x03, 0x50
        /*001a*/ 	.short	0x0000


	//----- nvinfo : EIATTR_MAXREG_COUNT
	.align		4
        /*001c*/ 	.byte	0x03, 0x1b
        /*001e*/ 	.short	0x00ff


	//----- nvinfo : EIATTR_MERCURY_ISA_VERSION
	.align		4
        /*0020*/ 	.byte	0x03, 0x5f
        /*0022*/ 	.short	0x0101


	//----- nvinfo : EIATTR_EXIT_INSTR_OFFSETS
	.align		4
        /*0024*/ 	.byte	0x04, 0x1c
        /*0026*/ 	.short	(.L_304 - .L_303)


	//   ....[0]....
.L_303:
        /*0028*/ 	.word	0x00000010


	//----- nvinfo : EIATTR_MAX_THREADS
	.align		4
.L_304:
        /*002c*/ 	.byte	0x04, 0x05
        /*002e*/ 	.short	(.L_306 - .L_305)
.L_305:
        /*0030*/ 	.word	0x00000100
        /*0034*/ 	.word	0x00000001
        /*0038*/ 	.word	0x00000001


	//----- nvinfo : EIATTR_CBANK_PARAM_SIZE
	.align		4
.L_306:
        /*003c*/ 	.byte	0x03, 0x19
        /*003e*/ 	.short	0x0418


	//----- nvinfo : EIATTR_PARAM_CBANK
	.align		4
        /*0040*/ 	.byte	0x04, 0x0a
        /*0042*/ 	.short	(.L_308 - .L_307)
	.align		4
.L_307:
        /*0044*/ 	.word	index@(.nv.constant0._ZN7cutlass13device_kernelIN5flash19enable_sm80_to_sm89INS1_16FlashAttnFwdSm80INS1_25CollectiveMainloopFwdSm80ILi8ELi1ELb1EN4cute5tupleIJNS5_1CILi128EEES8_S8_EEELi128ENS_10bfloat16_tEfNS_4arch4Sm80ELb0ELb0ELb0ELb0ELb0ELb0ELb1ELb1EEENS1_21CollectiveEpilogueFwdIS9_NS6_IJNS7_ILi1EEESF_SF_EEESA_SC_Li256ELb0ELb1ELb1ELb0EEENS1_19SingleTileSchedulerILb0ELb1ELb1ELi128EEEEEEEEEvNT_6ParamsE)
        /*0048*/ 	.short	0x0210
        /*004a*/ 	.short	0x0418


	//----- nvinfo : EIATTR_SW_WAR
	.align		4
.L_308:
        /*004c*/ 	.byte	0x04, 0x36
        /*004e*/ 	.short	(.L_310 - .L_309)
.L_309:
        /*0050*/ 	.word	0x00000008
.L_310:


//--------------------- .nv.info._ZN7cutlass13device_kernelIN5flash19enable_sm80_to_sm89INS1_16FlashAttnFwdSm80INS1_25CollectiveMainloopFwdSm80ILi8ELi1ELb1EN4cute5tupleIJNS5_1CILi128EEENS7_ILi96EEES8_EEELi128ENS_10bfloat16_tEfNS_4arch4Sm80ELb0ELb1ELb0ELb0ELb0ELb0ELb1ELb1EEENS1_21CollectiveEpilogueFwdINS6_IJS8_S8_S9_EEENS6_IJNS7_ILi1EEESH_SH_EEESB_SD_Li256ELb0ELb1ELb1ELb0EEENS1_19SingleTileSchedulerILb0ELb1ELb1ELi128EEEEEEEEEvNT_6ParamsE --------------------------
	.section	.nv.info._ZN7cutlass13device_kernelIN5flash19enable_sm80_to_sm89INS1_16FlashAttnFwdSm80INS1_25CollectiveMainloopFwdSm80ILi8ELi1ELb1EN4cute5tupleIJNS5_1CILi128EEENS7_ILi96EEES8_EEELi128ENS_10bfloat16_tEfNS_4arch4Sm80ELb0ELb1ELb0ELb0ELb0ELb0ELb1ELb1EEENS1_21CollectiveEpilogueFwdINS6_IJS8_S8_S9_EEENS6_IJNS7_ILi1EEESH_SH_EEESB_SD_Li256ELb0ELb1ELb1ELb0EEENS1_19SingleTileSchedulerILb0ELb1ELb1ELi128EEEEEEEEEvNT_6ParamsE,"",@"SHT_CUDA_INFO"
	.sectionflags	@""
	.align	4


	//----- nvinfo : EIATTR_CUDA_API_VERSION
	.align		4
        /*0000*/ 	.byte	0x04, 0x37
        /*0002*/ 	.short	(.L_312 - .L_311)
.L_311:
        /*0004*/ 	.word	0x00000082


	//----- nvinfo : EIATTR_KPARAM_INFO
	.align		4
.L_312:
        /*0008*/ 	.byte	0x04, 0x17
        /*000a*/ 	.short	(.L_314 - .L_313)
.L_313:
        /*000c*/ 	.word	0x00000000
        /*0010*/ 	.short	0x0000
        /*0012*/ 	.short	0x0000
        /*0014*/ 	.byte	0x00, 0xf0, 0x61, 0x10


	//----- nvinfo : EIATTR_SPARSE_MMA_MASK
	.align		4
.L_314:
        /*0018*/ 	.byte	0x03, 0x50
        /*001a*/ 	.short	0x0000


	//----- nvinfo : EIATTR_MAXREG_COUNT
	.align		4
        /*001c*/ 	.byte	0x03, 0x1b
        /*001e*/ 	.short	0x00ff


	//----- nvinfo : EIATTR_MERCURY_ISA_VERSION
	.align		4
        /*0020*/ 	.byte	0x03, 0x5f
        /*0022*/ 	.short	0x0101


	//----- nvinfo : EIATTR_EXIT_INSTR_OFFSETS
	.align		4
        /*0024*/ 	.byte	0x04, 0x1c
        /*0026*/ 	.short	(.L_316 - .L_315)


	//   ....[0]....
.L_315:
        /*0028*/ 	.word	0x00000010


	//----- nvinfo : EIATTR_MAX_THREADS
	.align		4
.L_316:
        /*002c*/ 	.byte	0x04, 0x05
        /*002e*/ 	.short	(.L_318 - .L_317)
.L_317:
        /*0030*/ 	.word	0x00000100
        /*0034*/ 	.word	0x00000001
        /*0038*/ 	.word	0x00000001


	//----- nvinfo : EIATTR_CBANK_PARAM_SIZE
	.align		4
.L_318:
        /*003c*/ 	.byte	0x03, 0x19
        /*003e*/ 	.short	0x0418


	//----- nvinfo : EIATTR_PARAM_CBANK
	.align		4
        /*0040*/ 	.byte	0x04, 0x0a
        /*0042*/ 	.short	(.L_320 - .L_319)
	.align		4
.L_319:
        /*0044*/ 	.word	index@(.nv.constant0._ZN7cutlass13device_kernelIN5flash19enable_sm80_to_sm89INS1_16FlashAttnFwdSm80INS1_25CollectiveMainloopFwdSm80ILi8ELi1ELb1EN4cute5tupleIJNS5_1CILi128EEENS7_ILi96EEES8_EEELi128ENS_10bfloat16_tEfNS_4arch4Sm80ELb0ELb1ELb0ELb0ELb0ELb0ELb1ELb1EEENS1_21CollectiveEpilogueFwdINS6_IJS8_S8_S9_EEENS6_IJNS7_ILi1EEESH_SH_EEESB_SD_Li256ELb0ELb1ELb1ELb0EEENS1_19SingleTileSchedulerILb0ELb1ELb1ELi128EEEEEEEEEvNT_6ParamsE)
        /*0048*/ 	.short	0x0210
        /*004a*/ 	.short	0x0418


	//----- nvinfo : EIATTR_SW_WAR
	.align		4
.L_320:
        /*004c*/ 	.byte	0x04, 0x36
        /*004e*/ 	.short	(.L_322 - .L_321)
.L_321:
        /*0050*/ 	.word	0x00000008
.L_322:


//--------------------- .nv.info._ZN7cutlass13device_kernelIN5flash19enable_sm80_to_sm89INS1_16FlashAttnFwdSm80INS1_25CollectiveMainloopFwdSm80ILi8ELi1ELb1EN4cute5tupleIJNS5_1CILi128EEES8_S8_EEELi128ENS_10bfloat16_tEfNS_4arch4Sm80ELb1ELb0ELb0ELb0ELb0ELb0ELb1ELb1EEENS1_21CollectiveEpilogueFwdIS9_NS6_IJNS7_ILi1EEESF_SF_EEESA_SC_Li256ELb0ELb1ELb1ELb0EEENS1_30DynamicPersistentTileSchedulerILi256ELi256ELb1ELb1ELb0EEEEEEEEEvNT_6ParamsE --------------------------
	.section	.nv.info._ZN7cutlass13device_kernelIN5flash19enable_sm80_to_sm89INS1_16FlashAttnFwdSm80INS1_25CollectiveMainloopFwdSm80ILi8ELi1ELb1EN4cute5tupleIJNS5_1CILi128EEES8_S8_EEELi128ENS_10bfloat16_tEfNS_4arch4Sm80ELb1ELb0ELb0ELb0ELb0ELb0ELb1ELb1EEENS1_21CollectiveEpilogueFwdIS9_NS6_IJNS7_ILi1EEESF_SF_EEESA_SC_Li256ELb0ELb1ELb1ELb0EEENS1_30DynamicPersistentTileSchedulerILi256ELi256ELb1ELb1ELb0EEEEEEEEEvNT_6ParamsE,"",@"SHT_CUDA_INFO"
	.sectionflags	@""
	.align	4


	//----- nvinfo : EIATTR_CUDA_API_VERSION
	.align		4
        /*0000*/ 	.byte	0x04, 0x37
        /*0002*/ 	.short	(.L_324 - .L_323)
.L_323:
        /*0004*/ 	.word	0x00000082


	//----- nvinfo : EIATTR_KPARAM_INFO
	.align		4
.L_324:
        /*0008*/ 	.byte	0x04, 0x17
        /*000a*/ 	.short	(.L_326 - .L_325)
.L_325:
        /*000c*/ 	.word	0x00000000
        /*0010*/ 	.short	0x0000
        /*0012*/ 	.short	0x0000
        /*0014*/ 	.byte	0x00, 0xf0, 0xa1, 0x10


	//----- nvinfo : EIATTR_SPARSE_MMA_MASK
	.align		4
.L_326:
        /*0018*/ 	.byte	0x03, 0x50
        /*001a*/ 	.short	0x0000


	//----- nvinfo : EIATTR_MAXREG_COUNT
	.align		4
        /*001c*/ 	.byte	0x03, 0x1b
        /*001e*/ 	.short	0x00ff


	//----- nvinfo : EIATTR_MERCURY_ISA_VERSION
	.align		4
        /*0020*/ 	.byte	0x03, 0x5f
        /*0022*/ 	.short	0x0101


	//----- nvinfo : EIATTR_EXIT_INSTR_OFFSETS
	.align		4
        /*0024*/ 	.byte	0x04, 0x1c
        /*0026*/ 	.short	(.L_328 - .L_327)


	//   ....[0]....
.L_327:
        /*0028*/ 	.word	0x00000010


	//----- nvinfo : EIATTR_MAX_THREADS
	.align		4
.L_328:
        /*002c*/ 	.byte	0x04, 0x05
        /*002e*/ 	.short	(.L_330 - .L_329)
.L_329:
        /*0030*/ 	.word	0x00000100
        /*0034*/ 	.word	0x00000001
        /*0038*/ 	.word	0x00000001


	//----- nvinfo : EIATTR_CBANK_PARAM_SIZE
	.align		4
.L_330:
        /*003c*/ 	.byte	0x03, 0x19
        /*003e*/ 	.short	0x0428


	//----- nvinfo : EIATTR_PARAM_CBANK
	.align		4
        /*0040*/ 	.byte	0x04, 0x0a
        /*0042*/ 	.short	(.L_332 - .L_331)
	.align		4
.L_331:
        /*0044*/ 	.word	index@(.nv.constant0._ZN7cutlass13device_kernelIN5flash19enable_sm80_to_sm89INS1_16FlashAttnFwdSm80INS1_25CollectiveMainloopFwdSm80ILi8ELi1ELb1EN4cute5tupleIJNS5_1CILi128EEES8_S8_EEELi128ENS_10bfloat16_tEfNS_4arch4Sm80ELb1ELb0ELb0ELb0ELb0ELb0ELb1ELb1EEENS1_21CollectiveEpilogueFwdIS9_NS6_IJNS7_ILi1EEESF_SF_EEESA_SC_Li256ELb0ELb1ELb1ELb0EEENS1_30DynamicPersistentTileSchedulerILi256ELi256ELb1ELb1ELb0EEEEEEEEEvNT_6ParamsE)
        /*0048*/ 	.short	0x0210
        /*004a*/ 	.short	0x0428


	//----- nvinfo : EIATTR_SW_WAR
	.align		4
.L_332:
        /*004c*/ 	.byte	0x04, 0x36
        /*004e*/ 	.short	(.L_334 - .L_333)
.L_333:
        /*0050*/ 	.word	0x00000008
.L_334:


//--------------------- .nv.info._ZN7cutlass13device_kernelIN5flash19enable_sm80_to_sm89INS1_16FlashAttnFwdSm80INS1_25CollectiveMainloopFwdSm80ILi4ELi1ELb0EN4cute5tupleIJNS5_1CILi128EEENS7_ILi64EEES8_EEELi128ENS_10bfloat16_tEfNS_4arch4Sm80ELb0ELb0ELb0ELb0ELb0ELb0ELb1ELb1EEENS1_21CollectiveEpilogueFwdINS6_IJS8_S8_S9_EEENS6_IJNS7_ILi1EEESH_SH_EEESB_SD_Li128ELb0ELb1ELb1ELb0EEENS1_19SingleTileSchedulerILb0ELb1ELb1ELi128EEEEEEEEEvNT_6ParamsE --------------------------
	.section	.nv.info._ZN7cutlass13device_kernelIN5flash19enable_sm80_to_sm89INS1_16FlashAttnFwdSm80INS1_25CollectiveMainloopFwdSm80ILi4ELi1ELb0EN4cute5tupleIJNS5_1CILi128EEENS7_ILi64EEES8_EEELi128ENS_10bfloat16_tEfNS_4arch4Sm80ELb0ELb0ELb0ELb0ELb0ELb0ELb1ELb1EEENS1_21CollectiveEpilogueFwdINS6_IJS8_S8_S9_EEENS6_IJNS7_ILi1EEESH_SH_EEESB_SD_Li128ELb0ELb1ELb1ELb0EEENS1_19SingleTileSchedulerILb0ELb1ELb1ELi128EEEEEEEEEvNT_6ParamsE,"",@"SHT_CUDA_INFO"
	.sectionflags	@""
	.align	4


	//----- nvinfo : EIATTR_CUDA_API_VERSION
	.align		4
        /*0000*/ 	.byte	0x04, 0x37
        /*0002*/ 	.short	(.L_336 - .L_335)
.L_335:
        /*0004*/ 	.word	0x00000082


	//----- nvinfo : EIATTR_KPARAM_INFO
	.align		4
.L_336:
        /*0008*/ 	.byte	0x04, 0x17
        /*000a*/ 	.short	(.L_338 - .L_337)
.L_337:
        /*000c*/ 	.word	0x00000000
        /*0010*/ 	.short	0x0000
        /*0012*/ 	.short	0x0000
        /*0014*/ 	.byte	0x00, 0xf0, 0x61, 0x10


	//----- nvinfo : EIATTR_SPARSE_MMA_MASK
	.align		4
.L_338:
        /*0018*/ 	.byte	0x03, 0x50
        /*001a*/ 	.short	0x0000


	//----- nvinfo : EIATTR_MAXREG_COUNT
	.align		4
        /*001c*/ 	.byte	0x03, 0x1b
        /*001e*/ 	.short	0x00ff


	//----- nvinfo : EIATTR_MERCURY_ISA_VERSION
	.align		4
        /*0020*/ 	.byte	0x03, 0x5f
        /*0022*/ 	.short	0x0101


	//----- nvinfo : EIATTR_EXIT_INSTR_OFFSETS
	.align		4
        /*0024*/ 	.byte	0x04, 0x1c
        /*0026*/ 	.short	(.L_340 - .L_339)


	//   ....[0]....
.L_339:
        /*0028*/ 	.word	0x00000010


	//----- nvinfo : EIATTR_MAX_THREADS
	.align		4
.L_340:
        /*002c*/ 	.byte	0x04, 0x05
        /*002e*/ 	.short	(.L_342 - .L_341)
.L_341:
        /*0030*/ 	.word	0x00000080
        /*0034*/ 	.word	0x00000001
        /*0038*/ 	.word	0x00000001


	//----- nvinfo : EIATTR_CBANK_PARAM_SIZE
	.align		4
.L_342:
        /*003c*/ 	.byte	0x03, 0x19
        /*003e*/ 	.short	0x0418


	//----- nvinfo : EIATTR_PARAM_CBANK
	.align		4
        /*0040*/ 	.byte	0x04, 0x0a
        /*0042*/ 	.short	(.L_344 - .L_343)
	.align		4
.L_343:
        /*0044*/ 	.word	index@(.nv.constant0._ZN7cutlass13device_kernelIN5flash19enable_sm80_to_sm89INS1_16FlashAttnFwdSm80INS1_25CollectiveMainloopFwdSm80ILi4ELi1ELb0EN4cute5tupleIJNS5_1CILi128EEENS7_ILi64EEES8_EEELi128ENS_10bfloat16_tEfNS_4arch4Sm80ELb0ELb0ELb0ELb0ELb0ELb0ELb1ELb1EEENS1_21CollectiveEpilogueFwdINS6_IJS8_S8_S9_EEENS6_IJNS7_ILi1EEESH_SH_EEESB_SD_Li128ELb0ELb1ELb1ELb0EEENS1_19SingleTileSchedulerILb0ELb1ELb1ELi128EEEEEEEEEvNT_6ParamsE)
        /*0048*/ 	.short	0x0210
        /*004a*/ 	.short	0x0418


	//----- nvinfo : EIATTR_SW_WAR
	.align		4
.L_344:
        /*004c*/ 	.byte	0x04, 0x36
        /*004e*/ 	.short	(.L_346 - .L_345)
.L_345:
        /*0050*/ 	.word	0x00000008
.L_346:


//--------------------- .nv.info._ZN7cutlass13device_kernelIN5flash19enable_sm80_to_sm89INS1_16FlashAttnFwdSm80INS1_25CollectiveMainloopFwdSm80ILi8ELi1ELb1EN4cute5tupleIJNS5_1CILi128EEENS7_ILi112EEES8_EEELi128ENS_10bfloat16_tEfNS_4arch4Sm80ELb0ELb0ELb0ELb1ELb0ELb0ELb1ELb1EEENS1_21CollectiveEpilogueFwdINS6_IJS8_S8_S9_EEENS6_IJNS7_ILi1EEESH_SH_EEESB_SD_Li256ELb1ELb1ELb1ELb0EEENS1_36VarlenDynamicPersistentTileSchedulerILi128ELi112ELi256ELi256ELb1ELb1ELb0ELb0ELb1ELb1EEEEEEEEEvNT_6ParamsE --------------------------
	.section	.nv.info._ZN7cutlass13device_kernelIN5flash19enable_sm80_to_sm89INS1_16FlashAttnFwdSm80INS1_25CollectiveMainloopFwdSm80ILi8ELi1ELb1EN4cute5tupleIJNS5_1CILi128EEENS7_ILi112EEES8_EEELi128ENS_10bfloat16_tEfNS_4arch4Sm80ELb0ELb0ELb0ELb1ELb0ELb0ELb1ELb1EEENS1_21CollectiveEpilogueFwdINS6_IJS8_S8_S9_EEENS6_IJNS7_ILi1EEESH_SH_EEESB_SD_Li256ELb1ELb1ELb1ELb0EEENS1_36VarlenDynamicPersistentTileSchedulerILi128ELi112ELi256ELi256ELb1ELb1ELb0ELb0ELb1ELb1EEEEEEEEEvNT_6ParamsE,"",@"SHT_CUDA_INFO"
	.sectionflags	@""
	.align	4


	//----- nvinfo : EIATTR_CUDA_API_VERSION
	.align		4
        /*0000*/ 	.byte	0x04, 0x37
        /*0002*/ 	.short	(.L_348 - .L_347)
.L_347:
        /*0004*/ 	.word	0x00000082


	//----- nvinfo : EIATTR_KPARAM_INFO
	.align		4
.L_348:
        /*0008*/ 	.byte	0x04, 0x17
        /*000a*/ 	.short	(.L_350 - .L_349)
.L_349:
        /*000c*/ 	.word	0x00000000
        /*0010*/ 	.short	0x0000
        /*0012*/ 	.short	0x0000
        /*0014*/ 	.byte	0x00, 0xf0, 0xe1, 0x10


	//----- nvinfo : EIATTR_SPARSE_MMA_MASK
	.align		4
.L_350:
        /*0018*/ 	.byte	0x03, 0x50
        /*001a*/ 	.short	0x0000


	//----- nvinfo : EIATTR_MAXREG_COUNT
	.align		4
        /*001c*/ 	.byte	0x03, 0x1b
        /*001e*/ 	.short	0x00ff


	//----- nvinfo : EIATTR_MERCURY_ISA_VERSION
	.align		4
        /*0020*/ 	.byte	0x03, 0x5f
        /*0022*/ 	.short	0x0101


	//----- nvinfo : EIATTR_EXIT_INSTR_OFFSETS
	.align		4
        /*0024*/ 	.byte	0x04, 0x1c
        /*0026*/ 	.short	(.L_352 - .L_351)


	//   ....[0]....
.L_351:
        /*0028*/ 	.word	0x00000010


	//----- nvinfo : EIATTR_MAX_THREADS
	.align		4
.L_352:
        /*002c*/ 	.byte	0x04, 0x05
        /*002e*/ 	.short	(.L_354 - .L_353)
.L_353:
        /*0030*/ 	.word	0x00000100
        /*0034*/ 	.word	0x00000001
        /*0038*/ 	.word	0x00000001


	//----- nvinfo : EIATTR_CBANK_PARAM_SIZE
	.align		4
.L_354:
        /*003c*/ 	.byte	0x03, 0x19
        /*003e*/ 	.short	0x0438


	//----- nvinfo : EIATTR_PARAM_CBANK
	.align		4
        /*0040*/ 	.byte	0x04, 0x0a
        /*0042*/ 	.short	(.L_356 - .L_355)
	.align		4
.L_355:
        /*0044*/ 	.word	index@(.nv.constant0._ZN7cutlass13device_kernelIN5flash19enable_sm80_to_sm89INS1_16FlashAttnFwdSm80INS1_25CollectiveMainloopFwdSm80ILi8ELi1ELb1EN4cute5tupleIJNS5_1CILi128EEENS7_ILi112EEES8_EEELi128ENS_10bfloat16_tEfNS_4arch4Sm80ELb0ELb0ELb0ELb1ELb0ELb0ELb1ELb1EEENS1_21CollectiveEpilogueFwdINS6_IJS8_S8_S9_EEENS6_IJNS7_ILi1EEESH_SH_EEESB_SD_Li256ELb1ELb1ELb1ELb0EEENS1_36VarlenDynamicPersistentTileSchedulerILi128ELi112ELi256ELi256ELb1ELb1ELb0ELb0ELb1ELb1EEEEEEEEEvNT_6ParamsE)
        /*0048*/ 	.short	0x0210
        /*004a*/ 	.short	0x0438


	//----- nvinfo : EIATTR_SW_WAR
	.align		4
.L_356:
        /*004c*/ 	.byte	0x04, 0x36
        /*004e*/ 	.short	(.L_358 - .L_357)
.L_357:
        /*0050*/ 	.word	0x00000008
.L_358:


//--------------------- .nv.info._ZN7cutlass13device_kernelIN5flash19enable_sm80_to_sm89INS1_16FlashAttnFwdSm80INS1_25CollectiveMainloopFwdSm80ILi8ELi1ELb1EN4cute5tupleIJNS5_1CILi128EEENS7_ILi112EEES8_EEELi128ENS_10bfloat16_tEfNS_4arch4Sm80ELb0ELb0ELb0ELb1ELb0ELb1ELb1ELb1EEENS1_21CollectiveEpilogueFwdINS6_IJS8_S8_S9_EEENS6_IJNS7_ILi1EEESH_SH_EEESB_SD_Li256ELb1ELb1ELb1ELb0EEENS1_36VarlenDynamicPersistentTileSchedulerILi128ELi112ELi256ELi256ELb1ELb1ELb0ELb0ELb1ELb1EEEEEEEEEvNT_6ParamsE --------------------------
	.section	.nv.info._ZN7cutlass13device_kernelIN5flash19enable_sm80_to_sm89INS1_16FlashAttnFwdSm80INS1_25CollectiveMainloopFwdSm80ILi8ELi1ELb1EN4cute5tupleIJNS5_1CILi128EEENS7_ILi112EEES8_EEELi128ENS_10bfloat16_tEfNS_4arch4Sm80ELb0ELb0ELb0ELb1ELb0ELb1ELb1ELb1EEENS1_21CollectiveEpilogueFwdINS6_IJS8_S8_S9_EEENS6_IJNS7_ILi1EEESH_SH_EEESB_SD_Li256ELb1ELb1ELb1ELb0EEENS1_36VarlenDynamicPersistentTileSchedulerILi128ELi112ELi256ELi256ELb1ELb1ELb0ELb0ELb1ELb1EEEEEEEEEvNT_6ParamsE,"",@"SHT_CUDA_INFO"
	.sectionflags	@""
	.align	4


	//----- nvinfo : EIATTR_CUDA_API_VERSION
	.align		4
        /*0000*/ 	.byte	0x04, 0x37
        /*0002*/ 	.short	(.L_360 - .L_359)
.L_359:
        /*0004*/ 	.word	0x00000082


	//----- nvinfo : EIATTR_KPARAM_INFO
	.align		4
.L_360:
        /*0008*/ 	.byte	0x04, 0x17
        /*000a*/ 	.short	(.L_362 - .L_361)
.L_361:
        /*000c*/ 	.word	0x00000000
        /*0010*/ 	.short	0x0000
        /*0012*/ 	.short	0x0000
        /*0014*/ 	.byte	0x00, 0xf0, 0xe1, 0x10


	//----- nvinfo : EIATTR_SPARSE_MMA_MASK
	.align		4
.L_362:
        /*0018*/ 	.byte	0x03, 0x50
        /*001a*/ 	.short	0x0000


	//----- nvinfo : EIATTR_MAXREG_COUNT
	.align		4
        /*001c*/ 	.byte	0x03, 0x1b
        /*001e*/ 	.short	0x00ff


	//----- nvinfo : EIATTR_MERCURY_ISA_VERSION
	.align		4
        /*0020*/ 	.byte	0x03, 0x5f
        /*0022*/ 	.short	0x0101


	//----- nvinfo : EIATTR_EXIT_INSTR_OFFSETS
	.align		4
        /*0024*/ 	.byte	0x04, 0x1c
        /*0026*/ 	.short	(.L_364 - .L_363)


	//   ....[0]....
.L_363:
        /*0028*/ 	.word	0x00000010


	//----- nvinfo : EIATTR_MAX_THREADS
	.align		4
.L_364:
        /*002c*/ 	.byte	0x04, 0x05
        /*002e*/ 	.short	(.L_366 - .L_365)
.L_365:
        /*0030*/ 	.word	0x00000100
        /*0034*/ 	.word	0x00000001
        /*0038*/ 	.word	0x00000001


	//----- nvinfo : EIATTR_CBANK_PARAM_SIZE
	.align		4
.L_366:
        /*003c*/ 	.byte	0x03, 0x19
        /*003e*/ 	.short	0x0438


	//----- nvinfo : EIATTR_PARAM_CBANK
	.align		4
        /*0040*/ 	.byte	0x04, 0x0a
        /*0042*/ 	.short	(.L_368 - .L_367)
	.align		4
.L_367:
        /*0044*/ 	.word	index@(.nv.constant0._ZN7cutlass13device_kernelIN5flash19enable_sm80_to_sm89INS1_16FlashAttnFwdSm80INS1_25CollectiveMainloopFwdSm80ILi8ELi1ELb1EN4cute5tupleIJNS5_1CILi128EEENS7_ILi112EEES8_EEELi128ENS_10bfloat16_tEfNS_4arch4Sm80ELb0ELb0ELb0ELb1ELb0ELb1ELb1ELb1EEENS1_21CollectiveEpilogueFwdINS6_IJS8_S8_S9_EEENS6_IJNS7_ILi1EEESH_SH_EEESB_SD_Li256ELb1ELb1ELb1ELb0EEENS1_36VarlenDynamicPersistentTileSchedulerILi128ELi112ELi256ELi256ELb1ELb1ELb0ELb0ELb1ELb1EEEEEEEEEvNT_6ParamsE)
        /*0048*/ 	.short	0x0210
        /*004a*/ 	.short	0x0438


	//----- nvinfo : EIATTR_SW_WAR
	.align		4
.L_368:
        /*004c*/ 	.byte	0x04, 0x36
        /*004e*/ 	.short	(.L_370 - .L_369)
.L_369:
        /*0050*/ 	.word	0x00000008
.L_370:


//--------------------- .nv.info._ZN7cutlass13device_kernelIN5flash19enable_sm80_to_sm89INS1_16FlashAttnFwdSm80INS1_25CollectiveMainloopFwdSm80ILi4ELi1ELb0EN4cute5tupleIJNS5_1CILi128EEENS7_ILi48EEES8_EEELi128ENS_10bfloat16_tEfNS_4arch4Sm80ELb0ELb1ELb0ELb0ELb0ELb0ELb1ELb1EEENS1_21CollectiveEpilogueFwdINS6_IJS8_S8_S9_EEENS6_IJNS7_ILi1EEESH_SH_EEESB_SD_Li128ELb0ELb1ELb1ELb0EEENS1_19SingleTileSchedulerILb0ELb1ELb1ELi128EEEEEEEEEvNT_6ParamsE --------------------------
	.section	.nv.info._ZN7cutlass13device_kernelIN5flash19enable_sm80_to_sm89INS1_16FlashAttnFwdSm80INS1_25CollectiveMainloopFwdSm80ILi4ELi1ELb0EN4cute5tupleIJNS5_1CILi128EEENS7_ILi48EEES8_EEELi128ENS_10bfloat16_tEfNS_4arch4Sm80ELb0ELb1ELb0ELb0ELb0ELb0ELb1ELb1EEENS1_21CollectiveEpilogueFwdINS6_IJS8_S8_S9_EEENS6_IJNS7_ILi1EEESH_SH_EEESB_SD_Li128ELb0ELb1ELb1ELb0EEENS1_19SingleTileSchedulerILb0ELb1ELb1ELi128EEEEEEEEEvNT_6ParamsE,"",@"SHT_CUDA_INFO"
	.sectionflags	@""
	.align	4


	//----- nvinfo : EIATTR_CUDA_API_VERSION
	.align		4
        /*0000*/ 	.byte	0x04, 0x37
        /*0002*/ 	.short	(.L_372 - .L_371)
.L_371:
        /*0004*/ 	.word	0x00000082


	//----- nvinfo : EIATTR_KPARAM_INFO
	.align		4
.L_372:
        /*0008*/ 	.byte	0x04, 0x17
        /*000a*/ 	.short	(.L_374 - .L_373)
.L_373:
        /*000c*/ 	.word	0x00000000
        /*0010*/ 	.short	0x0000
        /*0012*/ 	.short	0x0000
        /*0014*/ 	.byte	0x00, 0xf0, 0x61, 0x10


	//----- nvinfo : EIATTR_SPARSE_MMA_MASK
	.align		4
.L_374:
        /*0018*/ 	.byte	0x03, 0x50
        /*001a*/ 	.short	0x0000


	//----- nvinfo : EIATTR_MAXREG_COUNT
	.align		4
        /*001c*/ 	.byte	0x03, 0x1b
        /*001e*/ 	.short	0x00ff


	//----- nvinfo : EIATTR_MERCURY_ISA_VERSION
	.align		4
        /*0020*/ 	.byte	0x03, 0x5f
        /*0022*/ 	.short	0x0101


	//----- nvinfo : EIATTR_EXIT_INSTR_OFFSETS
	.align		4
        /*0024*/ 	.byte	0x04, 0x1c
        /*0026*/ 	.short	(.L_376 - .L_375)


	//   ....[0]....
.L_375:
        /*0028*/ 	.word	0x00000010


	//----- nvinfo : EIATTR_MAX_THREADS
	.align		4
.L_376:
        /*002c*/ 	.byte	0x04, 0x05
        /*002e*/ 	.short	(.L_378 - .L_377)
.L_377:
        /*0030*/ 	.word	0x00000080
        /*0034*/ 	.word	0x00000001
        /*0038*/ 	.word	0x00000001


	//----- nvinfo : EIATTR_CBANK_PARAM_SIZE
	.align		4
.L_378:
        /*003c*/ 	.byte	0x03, 0x19
        /*003e*/ 	.short	0x0418


	//----- nvinfo : EIATTR_PARAM_CBANK
	.align		4
        /*0040*/ 	.byte	0x04, 0x0a
        /*0042*/ 	.short	(.L_380 - .L_379)
	.align		4
.L_379:
        /*0044*/ 	.word	index@(.nv.constant0._ZN7cutlass13device_kernelIN5flash19enable_sm80_to_sm89INS1_16FlashAttnFwdSm80INS1_25CollectiveMainloopFwdSm80ILi4ELi1ELb0EN4cute5tupleIJNS5_1CILi128EEENS7_ILi48EEES8_EEELi128ENS_10bfloat16_tEfNS_4arch4Sm80ELb0ELb1ELb0ELb0ELb0ELb0ELb1ELb1EEENS1_21CollectiveEpilogueFwdINS6_IJS8_S8_S9_EEENS6_IJNS7_ILi1EEESH_SH_EEESB_SD_Li128ELb0ELb1ELb1ELb0EEENS1_19SingleTileSchedulerILb0ELb1ELb1ELi128EEEEEEEEEvNT_6ParamsE)
        /*0048*/ 	.short	0x0210
        /*004a*/ 	.short	0x0418


	//----- nvinfo : EIATTR_SW_WAR
	.align		4
.L_380:
        /*004c*/ 	.byte	0x04, 0x36
        /*004e*/ 	.short	(.L_382 - .L_381)
.L_381:
        /*0050*/ 	.word	0x00000008
.L_382:


//--------------------- .nv.info._ZN7cutlass13device_kernelIN5flash19enable_sm80_to_sm89INS1_16FlashAttnFwdSm80INS1_25CollectiveMainloopFwdSm80ILi8ELi1ELb1EN4cute5tupleIJNS5_1CILi128EEENS7_ILi96EEES8_EEELi128ENS_10bfloat16_tEfNS_4arch4Sm80ELb0ELb1ELb0ELb1ELb0ELb0ELb1ELb1EEENS1_21CollectiveEpilogueFwdINS6_IJS8_S8_S9_EEENS6_IJNS7_ILi1EEESH_SH_EEESB_SD_Li256ELb1ELb1ELb1ELb0EEENS1_36VarlenDynamicPersistentTileSchedulerILi128ELi96ELi256ELi256ELb1ELb1ELb0ELb1ELb0ELb1EEEEEEEEEvNT_6ParamsE --------------------------
	.section	.nv.info._ZN7cutlass13device_kernelIN5flash19enable_sm80_to_sm89INS1_16FlashAttnFwdSm80INS1_25CollectiveMainloopFwdSm80ILi8ELi1ELb1EN4cute5tupleIJNS5_1CILi128EEENS7_ILi96EEES8_EEELi128ENS_10bfloat16_tEfNS_4arch4Sm80ELb0ELb1ELb0ELb1ELb0ELb0ELb1ELb1EEENS1_21CollectiveEpilogueFwdINS6_IJS8_S8_S9_EEENS6_IJNS7_ILi1EEESH_SH_EEESB_SD_Li256ELb1ELb1ELb1ELb0EEENS1_36VarlenDynamicPersistentTileSchedulerILi128ELi96ELi256ELi256ELb1ELb1ELb0ELb1ELb0ELb1EEEEEEEEEvNT_6ParamsE,"",@"SHT_CUDA_INFO"
	.sectionflags	@""
	.align	4


	//----- nvinfo : EIATTR_CUDA_API_VERSION
	.align		4
        /*0000*/ 	.byte	0x04, 0x37
        /*0002*/ 	.short	(.L_384 - .L_383)
.L_383:
        /*0004*/ 	.word	0x00000082


	//----- nvinfo : EIATTR_KPARAM_INFO
	.align		4
.L_384:
        /*0008*/ 	.byte	0x04, 0x17
        /*000a*/ 	.short	(.L_386 - .L_385)
.L_385:
        /*000c*/ 	.word	0x00000000
        /*0010*/ 	.short	0x0000
        /*0012*/ 	.short	0x0000
        /*0014*/ 	.byte	0x00, 0xf0, 0xe1, 0x10


	//----- nvinfo : EIATTR_SPARSE_MMA_MASK
	.align		4
.L_386:
        /*0018*/ 	.byte	0x03, 0x50
        /*001a*/ 	.short	0x0000


	//----- nvinfo : EIATTR_MAXREG_COUNT
	.align		4
        /*001c*/ 	.byte	0x03, 0x1b
        /*001e*/ 	.short	0x00ff


	//----- nvinfo : EIATTR_MERCURY_ISA_VERSION
	.align		4
        /*0020*/ 	.byte	0x03, 0x5f
        /*0022*/ 	.short	0x0101


	//----- nvinfo : EIATTR_EXIT_INSTR_OFFSETS
	.align		4
        /*0024*/ 	.byte	0x04, 0x1c
        /*0026*/ 	.short	(.L_388 - .L_387)


	//   ....[0]....
.L_387:
        /*0028*/ 	.word	0x00000010


	//----- nvinfo : EIATTR_MAX_THREADS
	.align		4
.L_388:
        /*002c*/ 	.byte	0x04, 0x05
        /*002e*/ 	.short	(.L_390 - .L_389)
.L_389:
        /*0030*/ 	.word	0x00000100
        /*0034*/ 	.word	0x00000001
        /*0038*/ 	.word	0x00000001


	//----- nvinfo : EIATTR_CBANK_PARAM_SIZE
	.align		4
.L_390:
        /*003c*/ 	.byte	0x03, 0x19
        /*003e*/ 	.short	0x0438


	//----- nvinfo : EIATTR_PARAM_CBANK
	.align		4
        /*0040*/ 	.byte	0x04, 0x0a
        /*0042*/ 	.short	(.L_392 - .L_391)
	.align		4
.L_391:
        /*0044*/ 	.word	index@(.nv.constant0._ZN7cutlass13device_kernelIN5flash19enable_sm80_to_sm89INS1_16FlashAttnFwdSm80INS1_25CollectiveMainloopFwdSm80ILi8ELi1ELb1EN4cute5tupleIJNS5_1CILi128EEENS7_ILi96EEES8_EEELi128ENS_10bfloat16_tEfNS_4arch4Sm80ELb0ELb1ELb0ELb1ELb0ELb0ELb1ELb1EEENS1_21CollectiveEpilogueFwdINS6_IJS8_S8_S9_EEENS6_IJNS7_ILi1EEESH_SH_EEESB_SD_Li256ELb1ELb1ELb1ELb0EEENS1_36VarlenDynamicPersistentTileSchedulerILi128ELi96ELi256ELi256ELb1ELb1ELb0ELb1ELb0ELb1EEEEEEEEEvNT_6ParamsE)
        /*0048*/ 	.short	0x0210
        /*004a*/ 	.short	0x0438


	//----- nvinfo : EIATTR_SW_WAR
	.align		4
.L_392:
        /*004c*/ 	.byte	0x04, 0x36
        /*004e*/ 	.short	(.L_394 - .L_393)
.L_393:
        /*0050*/ 	.word	0x00000008
.L_394:


//--------------------- .nv.info._ZN7cutlass13device_kernelIN5flash19enable_sm80_to_sm89INS1_16FlashAttnFwdSm80INS1_25CollectiveMainloopFwdSm80ILi8ELi1ELb1EN4cute5tupleIJNS5_1CILi128EEENS7_ILi96EEES8_EEELi128ENS_10bfloat16_tEfNS_4arch4Sm80ELb0ELb1ELb0ELb1ELb0ELb1ELb1ELb1EEENS1_21CollectiveEpilogueFwdINS6_IJS8_S8_S9_EEENS6_IJNS7_ILi1EEESH_SH_EEESB_SD_Li256ELb1ELb1ELb1ELb0EEENS1_36VarlenDynamicPersistentTileSchedulerILi128ELi96ELi256ELi256ELb1ELb1ELb0ELb1ELb0ELb1EEEEEEEEEvNT_6ParamsE --------------------------
	.section	.nv.info._ZN7cutlass13device_kernelIN5flash19enable_sm80_to_sm89INS1_16FlashAttnFwdSm80INS1_25CollectiveMainloopFwdSm80ILi8ELi1ELb1EN4cute5tupleIJNS5_1CILi128EEENS7_ILi96EEES8_EEELi128ENS_10bfloat16_tEfNS_4arch4Sm80ELb0ELb1ELb0ELb1ELb0ELb1ELb1ELb1EEENS1_21CollectiveEpilogueFwdINS6_IJS8_S8_S9_EEENS6_IJNS7_ILi1EEESH_SH_EEESB_SD_Li256ELb1ELb1ELb1ELb0EEENS1_36VarlenDynamicPersistentTileSchedulerILi128ELi96ELi256ELi256ELb1ELb1ELb0ELb1ELb0ELb1EEEEEEEEEvNT_6ParamsE,"",@"SHT_CUDA_INFO"
	.sectionflags	@""
	.align	4


	//----- nvinfo : EIATTR_CUDA_API_VERSION
	.align		4
        /*0000*/ 	.byte	0x04, 0x37
        /*0002*/ 	.short	(.L_396 - .L_395)
.L_395:
        /*0004*/ 	.word	0x00000082


	//----- nvinfo : EIATTR_KPARAM_INFO
	.align		4
.L_396:
        /*0008*/ 	.byte	0x04, 0x17
        /*000a*/ 	.short	(.L_398 - .L_397)
.L_397:
        /*000c*/ 	.word	0x00000000
        /*0010*/ 	.short	0x0000
        /*0012*/ 	.short	0x0000
        /*0014*/ 	.byte	0x00, 0xf0, 0xe1, 0x10


	//----- nvinfo : EIATTR_SPARSE_MMA_MASK
	.align		4
.L_398:
        /*0018*/ 	.byte	0x03, 0x50
        /*001a*/ 	.short	0x0000


	//----- nvinfo : EIATTR_MAXREG_COUNT
	.align		4
        /*001c*/ 	.byte	0x03, 0x1b
        /*001e*/ 	.short	0x00ff


	//----- nvinfo : EIATTR_MERCURY_ISA_VERSION
	.align		4
        /*0020*/ 	.byte	0x03, 0x5f
        /*0022*/ 	.short	0x0101


	//----- nvinfo : EIATTR_EXIT_INSTR_OFFSETS
	.align		4
        /*0024*/ 	.byte	0x04, 0x1c
        /*0026*/ 	.short	(.L_400 - .L_399)


	//   ....[0]....
.L_399:
        /*0028*/ 	.word	0x00000010


	//----- nvinfo : EIATTR_MAX_THREADS
	.align		4
.L_400:
        /*002c*/ 	.byte	0x04, 0x05
        /*002e*/ 	.short	(.L_402 - .L_401)
.L_401:
        /*0030*/ 	.word	0x00000100
        /*0034*/ 	.word	0x00000001
        /*0038*/ 	.word	0x00000001


	//----- nvinfo : EIATTR_CBANK_PARAM_SIZE
	.align		4
.L_402:
        /*003c*/ 	.byte	0x03, 0x19
        /*003e*/ 	.short	0x0438


	//----- nvinfo : EIATTR_PARAM_CBANK
	.align		4
        /*0040*/ 	.byte	0x04, 0x0a
        /*0042*/ 	.short	(.L_404 - .L_403)
	.align		4
.L_403:
        /*0044*/ 	.word	index@(.nv.constant0._ZN7cutlass13device_kernelIN5flash19enable_sm80_to_sm89INS1_16FlashAttnFwdSm80INS1_25CollectiveMainloopFwdSm80ILi8ELi1ELb1EN4cute5tupleIJNS5_1CILi128EEENS7_ILi96EEES8_EEELi128ENS_10bfloat16_tEfNS_4arch4Sm80ELb0ELb1ELb0ELb1ELb0ELb1ELb1ELb1EEENS1_21CollectiveEpilogueFwdINS6_IJS8_S8_S9_EEENS6_IJNS7_ILi1EEESH_SH_EEESB_SD_Li256ELb1ELb1ELb1ELb0EEENS1_36VarlenDynamicPersistentTileSchedulerILi128ELi96ELi256ELi256ELb1ELb1ELb0ELb1ELb0ELb1EEEEEEEEEvNT_6ParamsE)
        /*0048*/ 	.short	0x0210
        /*004a*/ 	.short	0x0438


	//----- nvinfo : EIATTR_SW_WAR
	.align		4
.L_404:
        /*004c*/ 	.byte	0x04, 0x36
        /*004e*/ 	.short	(.L_406 - .L_405)
.L_405:
        /*0050*/ 	.word	0x00000008
.L_406:


//--------------------- .nv.info._ZN7cutlass13device_kernelIN5flash19enable_sm80_to_sm89INS1_16FlashAttnFwdSm80INS1_25CollectiveMainloopFwdSm80ILi4ELi1ELb0EN4cute5tupleIJNS5_1CILi128EEENS7_ILi64EEES8_EEELi128ENS_10bfloat16_tEfNS_4arch4Sm80ELb1ELb0ELb0ELb0ELb0ELb0ELb1ELb1EEENS1_21CollectiveEpilogueFwdINS6_IJS8_S8_S9_EEENS6_IJNS7_ILi1EEESH_SH_EEESB_SD_Li128ELb0ELb1ELb1ELb0EEENS1_30DynamicPersistentTileSchedulerILi128ELi128ELb1ELb1ELb0EEEEEEEEEvNT_6ParamsE --------------------------
	.section	.nv.info._ZN7cutlass13device_kernelIN5flash19enable_sm80_to_sm89INS1_16FlashAttnFwdSm80INS1_25CollectiveMainloopFwdSm80ILi4ELi1ELb0EN4cute5tupleIJNS5_1CILi128EEENS7_ILi64EEES8_EEELi128ENS_10bfloat16_tEfNS_4arch4Sm80ELb1ELb0ELb0ELb0ELb0ELb0ELb1ELb1EEENS1_21CollectiveEpilogueFwdINS6_IJS8_S8_S9_EEENS6_IJNS7_ILi1EEESH_SH_EEESB_SD_Li128ELb0ELb1ELb1ELb0EEENS1_30DynamicPersistentTileSchedulerILi128ELi128ELb1ELb1ELb0EEEEEEEEEvNT_6ParamsE,"",@"SHT_CUDA_INFO"
	.sectionflags	@""
	.align	4


	//----- nvinfo : EIATTR_CUDA_API_VERSION
	.align		4
        /*0000*/ 	.byte	0x04, 0x37
        /*0002*/ 	.short	(.L_408 - .L_407)
.L_407:
        /*0004*/ 	.word	0x00000082


	//----- nvinfo : EIATTR_KPARAM_INFO
	.align		4
.L_408:
        /*0008*/ 	.byte	0x04, 0x17
        /*000a*/ 	.short	(.L_410 - .L_409)
.L_409:
        /*000c*/ 	.word	0x00000000
        /*0010*/ 	.short	0x0000
        /*0012*/ 	.short	0x0000
        /*0014*/ 	.byte	0x00, 0xf0, 0xa1, 0x10


	//----- nvinfo : EIATTR_SPARSE_MMA_MASK
	.align		4
.L_410:
        /*0018*/ 	.byte	0x03, 0x50
        /*001a*/ 	.short	0x0000


	//----- nvinfo : EIATTR_MAXREG_COUNT
	.align		4
        /*001c*/ 	.byte	0x03, 0x1b
        /*001e*/ 	.short	0x00ff


	//----- nvinfo : EIATTR_MERCURY_ISA_VERSION
	.align		4
        /*0020*/ 	.byte	0x03, 0x5f
        /*0022*/ 	.short	0x0101


	//----- nvinfo : EIATTR_EXIT_INSTR_OFFSETS
	.align		4
        /*0024*/ 	.byte	0x04, 0x1c
        /*0026*/ 	.short	(.L_412 - .L_411)


	//   ....[0]....
.L_411:
        /*0028*/ 	.word	0x00000010


	//----- nvinfo : EIATTR_MAX_THREADS
	.align		4
.L_412:
        /*002c*/ 	.byte	0x04, 0x05
        /*002e*/ 	.short	(.L_414 - .L_413)
.L_413:
        /*0030*/ 	.word	0x00000080
        /*0034*/ 	.word	0x00000001
        /*0038*/ 	.word	0x00000001


	//----- nvinfo : EIATTR_CBANK_PARAM_SIZE
	.align		4
.L_414:
        /*003c*/ 	.byte	0x03, 0x19
        /*003e*/ 	.short	0x0428


	//----- nvinfo : EIATTR_PARAM_CBANK
	.align		4
        /*0040*/ 	.byte	0x04, 0x0a
        /*0042*/ 	.short	(.L_416 - .L_415)
	.align		4
.L_415:
        /*0044*/ 	.word	index@(.nv.constant0._ZN7cutlass13device_kernelIN5flash19enable_sm80_to_sm89INS1_16FlashAttnFwdSm80INS1_25CollectiveMainloopFwdSm80ILi4ELi1ELb0EN4cute5tupleIJNS5_1CILi128EEENS7_ILi64EEES8_EEELi128ENS_10bfloat16_tEfNS_4arch4Sm80ELb1ELb0ELb0ELb0ELb0ELb0ELb1ELb1EEENS1_21CollectiveEpilogueFwdINS6_IJS8_S8_S9_EEENS6_IJNS7_ILi1EEESH_SH_EEESB_SD_Li128ELb0ELb1ELb1ELb0EEENS1_30DynamicPersistentTileSchedulerILi128ELi128ELb1ELb1ELb0EEEEEEEEEvNT_6ParamsE)
        /*0048*/ 	.short	0x0210
        /*004a*/ 	.short	0x0428


	//----- nvinfo : EIATTR_SW_WAR
	.align		4
.L_416:
        /*004c*/ 	.byte	0x04, 0x36
        /*004e*/ 	.short	(.L_418 - .L_417)
.L_417:
        /*0050*/ 	.word	0x00000008
.L_418:


//--------------------- .nv.info._ZN7cutlass13device_kernelIN5flash19enable_sm80_to_sm89INS1_16FlashAttnFwdSm80INS1_25CollectiveMainloopFwdSm80ILi8ELi1ELb1EN4cute5tupleIJNS5_1CILi128EEENS7_ILi112EEES8_EEELi128ENS_10bfloat16_tEfNS_4arch4Sm80ELb1ELb0ELb0ELb1ELb0ELb0ELb1ELb1EEENS1_21CollectiveEpilogueFwdINS6_IJS8_S8_S9_EEENS6_IJNS7_ILi1EEESH_SH_EEESB_SD_Li256ELb1ELb1ELb1ELb0EEENS1_36VarlenDynamicPersistentTileSchedulerILi128ELi112ELi256ELi256ELb1ELb1ELb0ELb1ELb1ELb1EEEEEEEEEvNT_6ParamsE --------------------------
	.section	.nv.info._ZN7cutlass13device_kernelIN5flash19enable_sm80_to_sm89INS1_16FlashAttnFwdSm80INS1_25CollectiveMainloopFwdSm80ILi8ELi1ELb1EN4cute5tupleIJNS5_1CILi128EEENS7_ILi112EEES8_EEELi128ENS_10bfloat16_tEfNS_4arch4Sm80ELb1ELb0ELb0ELb1ELb0ELb0ELb1ELb1EEENS1_21CollectiveEpilogueFwdINS6_IJS8_S8_S9_EEENS6_IJNS7_ILi1EEESH_SH_EEESB_SD_Li256ELb1ELb1ELb1ELb0EEENS1_36VarlenDynamicPersistentTileSchedulerILi128ELi112ELi256ELi256ELb1ELb1ELb0ELb1ELb1ELb1EEEEEEEEEvNT_6ParamsE,"",@"SHT_CUDA_INFO"
	.sectionflags	@""
	.align	4


	//----- nvinfo : EIATTR_CUDA_API_VERSION
	.align		4
        /*0000*/ 	.byte	0x04, 0x37
        /*0002*/ 	.short	(.L_420 - .L_419)
.L_419:
        /*0004*/ 	.word	0x00000082


	//----- nvinfo : EIATTR_KPARAM_INFO
	.align		4
.L_420:
        /*0008*/ 	.byte	0x04, 0x17
        /*000a*/ 	.short	(.L_422 - .L_421)
.L_421:
        /*000c*/ 	.word	0x00000000
        /*0010*/ 	.short	0x0000
        /*0012*/ 	.short	0x0000
        /*0014*/ 	.byte	0x00, 0xf0, 0xe1, 0x10


	//----- nvinfo : EIATTR_SPARSE_MMA_MASK
	.align		4
.L_422:
        /*0018*/ 	.byte	0x03, 0x50
        /*001a*/ 	.short	0x0000


	//----- nvinfo : EIATTR_MAXREG_COUNT
	.align		4
        /*001c*/ 	.byte	0x03, 0x1b
        /*001e*/ 	.short	0x00ff


	//----- nvinfo : EIATTR_MERCURY_ISA_VERSION
	.align		4
        /*0020*/ 	.byte	0x03, 0x5f
        /*0022*/ 	.short	0x0101


	//----- nvinfo : EIATTR_EXIT_INSTR_OFFSETS
	.align		4
        /*0024*/ 	.byte	0x04, 0x1c
        /*0026*/ 	.short	(.L_424 - .L_423)


	//   ....[0]....
.L_423:
        /*0028*/ 	.word	0x00000010


	//----- nvinfo : EIATTR_MAX_THREADS
	.align		4
.L_424:
        /*002c*/ 	.byte	0x04, 0x05
        /*002e*/ 	.short	(.L_426 - .L_425)
.L_425:
        /*0030*/ 	.word	0x00000100
        /*0034*/ 	.word	0x00000001
        /*0038*/ 	.word	0x00000001


	//----- nvinfo : EIATTR_CBANK_PARAM_SIZE
	.align		4
.L_426:
        /*003c*/ 	.byte	0x03, 0x19
        /*003e*/ 	.short	0x0438


	//----- nvinfo : EIATTR_PARAM_CBANK
	.align		4
        /*0040*/ 	.byte	0x04, 0x0a
        /*0042*/ 	.short	(.L_428 - .L_427)
	.align		4
.L_427:
        /*0044*/ 	.word	index@(.nv.constant0._ZN7cutlass13device_kernelIN5flash19enable_sm80_to_sm89INS1_16FlashAttnFwdSm80INS1_25CollectiveMainloopFwdSm80ILi8ELi1ELb1EN4cute5tupleIJNS5_1CILi128EEENS7_ILi112EEES8_EEELi128ENS_10bfloat16_tEfNS_4arch4Sm80ELb1ELb0ELb0ELb1ELb0ELb0ELb1ELb1EEENS1_21CollectiveEpilogueFwdINS6_IJS8_S8_S9_EEENS6_IJNS7_ILi1EEESH_SH_EEESB_SD_Li256ELb1ELb1ELb1ELb0EEENS1_36VarlenDynamicPersistentTileSchedulerILi128ELi112ELi256ELi256ELb1ELb1ELb0ELb1ELb1ELb1EEEEEEEEEvNT_6ParamsE)
        /*0048*/ 	.short	0x0210
        /*004a*/ 	.short	0x0438


	//----- nvinfo : EIATTR_SW_WAR
	.align		4
.L_428:
        /*004c*/ 	.byte	0x04, 0x36
        /*004e*/ 	.short	(.L_430 - .L_429)
.L_429:
        /*0050*/ 	.word	0x00000008
.L_430:


//--------------------- .nv.info._ZN7cutlass13device_kernelIN5flash19enable_sm80_to_sm89INS1_16FlashAttnFwdSm80INS1_25CollectiveMainloopFwdSm80ILi8ELi1ELb1EN4cute5tupleIJNS5_1CILi128EEENS7_ILi112EEES8_EEELi128ENS_10bfloat16_tEfNS_4arch4Sm80ELb1ELb0ELb0ELb1ELb0ELb1ELb1ELb1EEENS1_21CollectiveEpilogueFwdINS6_IJS8_S8_S9_EEENS6_IJNS7_ILi1EEESH_SH_EEESB_SD_Li256ELb1ELb1ELb1ELb0EEENS1_36VarlenDynamicPersistentTileSchedulerILi128ELi112ELi256ELi256ELb1ELb1ELb0ELb1ELb1ELb1EEEEEEEEEvNT_6ParamsE --------------------------
	.section	.nv.info._ZN7cutlass13device_kernelIN5flash19enable_sm80_to_sm89INS1_16FlashAttnFwdSm80INS1_25CollectiveMainloopFwdSm80ILi8ELi1ELb1EN4cute5tupleIJNS5_1CILi128EEENS7_ILi112EEES8_EEELi128ENS_10bfloat16_tEfNS_4arch4Sm80ELb1ELb0ELb0ELb1ELb0ELb1ELb1ELb1EEENS1_21CollectiveEpilogueFwdINS6_IJS8_S8_S9_EEENS6_IJNS7_ILi1EEESH_SH_EEESB_SD_Li256ELb1ELb1ELb1ELb0EEENS1_36VarlenDynamicPersistentTileSchedulerILi128ELi112ELi256ELi256ELb1ELb1ELb0ELb1ELb1ELb1EEEEEEEEEvNT_6ParamsE,"",@"SHT_CUDA_INFO"
	.sectionflags	@""
	.align	4


	//----- nvinfo : EIATTR_CUDA_API_VERSION
	.align		4
        /*0000*/ 	.byte	0x04, 0x37
        /*0002*/ 	.short	(.L_432 - .L_431)
.L_431:
        /*0004*/ 	.word	0x00000082


	//----- nvinfo : EIATTR_KPARAM_INFO
	.align		4
.L_432:
        /*0008*/ 	.byte	0x04, 0x17
        /*000a*/ 	.short	(.L_434 - .L_433)
.L_433:
        /*000c*/ 	.word	0x00000000
        /*0010*/ 	.short	0x0000
        /*0012*/ 	.short	0x0000
        /*0014*/ 	.byte	0x00, 0xf0, 0xe1, 0x10


	//----- nvinfo : EIATTR_SPARSE_MMA_MASK
	.align		4
.L_434:
        /*0018*/ 	.byte	0x03, 0x50
        /*001a*/ 	.short	0x0000


	//----- nvinfo : EIATTR_MAXREG_COUNT
	.align		4
        /*001c*/ 	.byte	0x03, 0x1b
        /*001e*/ 	.short	0x00ff


	//----- nvinfo : EIATTR_MERCURY_ISA_VERSION
	.align		4
        /*0020*/ 	.byte	0x03, 0x5f
        /*0022*/ 	.short	0x0101


	//----- nvinfo : EIATTR_EXIT_INSTR_OFFSETS
	.align		4
        /*0024*/ 	.byte	0x04, 0x1c
        /*0026*/ 	.short	(.L_436 - .L_435)


	//   ....[0]....
.L_435:
        /*0028*/ 	.word	0x00000010


	//----- nvinfo : EIATTR_MAX_THREADS
	.align		4
.L_436:
        /*002c*/ 	.byte	0x04, 0x05
        /*002e*/ 	.short	(.L_438 - .L_437)
.L_437:
        /*0030*/ 	.word	0x00000100
        /*0034*/ 	.word	0x00000001
        /*0038*/ 	.word	0x00000001


	//----- nvinfo : EIATTR_CBANK_PARAM_SIZE
	.align		4
.L_438:
        /*003c*/ 	.byte	0x03, 0x19
        /*003e*/ 	.short	0x0438


	//----- nvinfo : EIATTR_PARAM_CBANK
	.align		4
        /*0040*/ 	.byte	0x04, 0x0a
        /*0042*/ 	.short	(.L_440 - .L_439)
	.align		4
.L_439:
        /*0044*/ 	.word	index@(.nv.constant0._ZN7cutlass13device_kernelIN5flash19enable_sm80_to_sm89INS1_16FlashAttnFwdSm80INS1_25CollectiveMainloopFwdSm80ILi8ELi1ELb1EN4cute5tupleIJNS5_1CILi128EEENS7_ILi112EEES8_EEELi128ENS_10bfloat16_tEfNS_4arch4Sm80ELb1ELb0ELb0ELb1ELb0ELb1ELb1ELb1EEENS1_21CollectiveEpilogueFwdINS6_IJS8_S8_S9_EEENS6_IJNS7_ILi1EEESH_SH_EEESB_SD_Li256ELb1ELb1ELb1ELb0EEENS1_36VarlenDynamicPersistentTileSchedulerILi128ELi112ELi256ELi256ELb1ELb1ELb0ELb1ELb1ELb1EEEEEEEEEvNT_6ParamsE)
        /*0048*/ 	.short	0x0210
        /*004a*/ 	.short	0x0438


	//----- nvinfo : EIATTR_SW_WAR
	.align		4
.L_440:
        /*004c*/ 	.byte	0x04, 0x36
        /*004e*/ 	.short	(.L_442 - .L_441)
.L_441:
        /*0050*/ 	.word	0x00000008
.L_442:


//--------------------- .nv.callgraph             --------------------------
	.section	.nv.callgraph,"",@"SHT_CUDA_CALLGRAPH"
	.align	4
	.sectionentsize	8
	.align		4
        /*0000*/ 	.word	0x00000000
	.align		4
        /*0004*/ 	.word	0xffffffff
	.align		4
        /*0008*/ 	.word	0x00000000
	.align		4
        /*000c*/ 	.word	0xfffffffe
	.align		4
        /*0010*/ 	.word	0x00000000
	.align		4
        /*0014*/ 	.word	0xfffffffd
	.align		4
        /*0018*/ 	.word	0x00000000
	.align		4
        /*001c*/ 	.word	0xfffffffc


//--------------------- .nv.constant4             --------------------------
	.section	.nv.constant4,"a",@progbits
	.align	8
	.align		8
.nv.constant4:
        /*0000*/ 	.dword	_ZN83_INTERNAL_988afcd3_47_flash_fwd_hdim128_bf16_split_softcapall_sm80_cu_f3e6f9ee_32804cuda3std3__45__cpo5beginE
	.align		8
        /*0008*/ 	.dword	_ZN83_INTERNAL_988afcd3_47_flash_fwd_hdim128_bf16_split_softcapall_sm80_cu_f3e6f9ee_32804cuda3std3__45__cpo3endE
	.align		8
        /*0010*/ 	.dword	_ZN83_INTERNAL_988afcd3_47_flash_fwd_hdim128_bf16_split_softcapall_sm80_cu_f3e6f9ee_32804cuda3std3__45__cpo6cbeginE
	.align		8
        /*0018*/ 	.dword	_ZN83_INTERNAL_988afcd3_47_flash_fwd_hdim128_bf16_split_softcapall_sm80_cu_f3e6f9ee_32804cuda3std3__45__cpo4cendE
	.align		8
        /*0020*/ 	.dword	_ZN83_INTERNAL_988afcd3_47_flash_fwd_hdim128_bf16_split_softcapall_sm80_cu_f3e6f9ee_32804cuda3std3__485_GLOBAL__N__988afcd3_47_flash_fwd_hdim128_bf16_split_softcapall_sm80_cu_f3e6f9ee_32806ignoreE
	.align		8
        /*0028*/ 	.dword	_ZN83_INTERNAL_988afcd3_47_flash_fwd_hdim128_bf16_split_softcapall_sm80_cu_f3e6f9ee_32804cuda3std3__419piecewise_constructE
	.align		8
        /*0030*/ 	.dword	_ZN83_INTERNAL_988afcd3_47_flash_fwd_hdim128_bf16_split_softcapall_sm80_cu_f3e6f9ee_32804cuda3std3__48in_placeE
	.align		8
        /*0038*/ 	.dword	_ZN83_INTERNAL_988afcd3_47_flash_fwd_hdim128_bf16_split_softcapall_sm80_cu_f3e6f9ee_32804cuda3std6ranges3__45__cpo4swapE
	.align		8
        /*0040*/ 	.dword	_ZN83_INTERNAL_988afcd3_47_flash_fwd_hdim128_bf16_split_softcapall_sm80_cu_f3e6f9ee_32804cuda3std6ranges3__45__cpo9iter_moveE
	.align		8
        /*0048*/ 	.dword	_ZN83_INTERNAL_988afcd3_47_flash_fwd_hdim128_bf16_split_softcapall_sm80_cu_f3e6f9ee_32804cute7productE
	.align		8
        /*0050*/ 	.dword	_ZN83_INTERNAL_988afcd3_47_flash_fwd_hdim128_bf16_split_softcapall_sm80_cu_f3e6f9ee_32804cute1_E


//--------------------- .text._ZN7cutlass13device_kernelIN5flash19enable_sm80_to_sm89INS1_16FlashAttnFwdSm80INS1_25CollectiveMainloopFwdSm80ILi8ELi1ELb1EN4cute5tupleIJNS5_1CILi128EEES8_S8_EEELi128ENS_10bfloat16_tEfNS_4arch4Sm80ELb0ELb0ELb1ELb0ELb0ELb0ELb1ELb1EEENS1_21CollectiveEpilogueFwdIS9_NS6_IJNS7_ILi1EEESF_SF_EEESA_SC_Li256ELb0ELb1ELb1ELb0EEENS1_19SingleTileSchedulerILb0ELb1ELb1ELi128EEEEEEEEEvNT_6ParamsE --------------------------
	.section	.text._ZN7cutlass13device_kernelIN5flash19enable_sm80_to_sm89INS1_16FlashAttnFwdSm80INS1_25CollectiveMainloopFwdSm80ILi8ELi1ELb1EN4cute5tupleIJNS5_1CILi128EEES8_S8_EEELi128ENS_10bfloat16_tEfNS_4arch4Sm80ELb0ELb0ELb1ELb0ELb0ELb0ELb1ELb1EEENS1_21CollectiveEpilogueFwdIS9_NS6_IJNS7_ILi1EEESF_SF_EEESA_SC_Li256ELb0ELb1ELb1ELb0EEENS1_19SingleTileSchedulerILb0ELb1ELb1ELi128EEEEEEEEEvNT_6ParamsE,"ax",@progbits
	.align	128
.text._ZN7cutlass13device_kernelIN5flash19enable_sm80_to_sm89INS1_16FlashAttnFwdSm80INS1_25CollectiveMainloopFwdSm80ILi8ELi1ELb1EN4cute5tupleIJNS5_1CILi128EEES8_S8_EEELi128ENS_10bfloat16_tEfNS_4arch4Sm80ELb0ELb0ELb1ELb0ELb0ELb0ELb1ELb1EEENS1_21CollectiveEpilogueFwdIS9_NS6_IJNS7_ILi1EEESF_SF_EEESA_SC_Li256ELb0ELb1ELb1ELb0EEENS1_19SingleTileSchedulerILb0ELb1ELb1ELi128EEEEEEEEEvNT_6ParamsE:
        .type           _ZN7cutlass13device_kernelIN5flash19enable_sm80_to_sm89INS1_16FlashAttnFwdSm80INS1_25CollectiveMainloopFwdSm80ILi8ELi1ELb1EN4cute5tupleIJNS5_1CILi128EEES8_S8_EEELi128ENS_10bfloat16_tEfNS_4arch4Sm80ELb0ELb0ELb1ELb0ELb0ELb0ELb1ELb1EEENS1_21CollectiveEpilogueFwdIS9_NS6_IJNS7_ILi1EEESF_SF_EEESA_SC_Li256ELb0ELb1ELb1ELb0EEENS1_19SingleTileSchedulerILb0ELb1ELb1ELi128EEEEEEEEEvNT_6ParamsE,@function
        .size           _ZN7cutlass13device_kernelIN5flash19enable_sm80_to_sm89INS1_16FlashAttnFwdSm80INS1_25CollectiveMainloopFwdSm80ILi8ELi1ELb1EN4cute5tupleIJNS5_1CILi128EEES8_S8_EEELi128ENS_10bfloat16_tEfNS_4arch4Sm80ELb0ELb0ELb1ELb0ELb0ELb0ELb1ELb1EEENS1_21CollectiveEpilogueFwdIS9_NS6_IJNS7_ILi1EEESF_SF_EEESA_SC_Li256ELb0ELb1ELb1ELb0EEENS1_19SingleTileSchedulerILb0ELb1ELb1ELi128EEEEEEEEEvNT_6ParamsE,(.L_x_24 - _ZN7cutlass13device_kernelIN5flash19enable_sm80_to_sm89INS1_16FlashAttnFwdSm80INS1_25CollectiveMainloopFwdSm80ILi8ELi1ELb1EN4cute5tupleIJNS5_1CILi128EEES8_S8_EEELi128ENS_10bfloat16_tEfNS_4arch4Sm80ELb0ELb0ELb1ELb0ELb0ELb0ELb1ELb1EEENS1_21CollectiveEpilogueFwdIS9_NS6_IJNS7_ILi1EEESF_SF_EEESA_SC_Li256ELb0ELb1ELb1ELb0EEENS1_19SingleTileSchedulerILb0ELb1ELb1ELi128EEEEEEEEEvNT_6ParamsE)
        .other          _ZN7cutlass13device_kernelIN5flash19enable_sm80_to_sm89INS1_16FlashAttnFwdSm80INS1_25CollectiveMainloopFwdSm80ILi8ELi1ELb1EN4cute5tupleIJNS5_1CILi128EEES8_S8_EEELi128ENS_10bfloat16_tEfNS_4arch4Sm80ELb0ELb0ELb1ELb0ELb0ELb0ELb1ELb1EEENS1_21CollectiveEpilogueFwdIS9_NS6_IJNS7_ILi1EEESF_SF_EEESA_SC_Li256ELb0ELb1ELb1ELb0EEENS1_19SingleTileSchedulerILb0ELb1ELb1ELi128EEEEEEEEEvNT_6ParamsE,@"STO_CUDA_ENTRY STV_DEFAULT"
_ZN7cutlass13device_kernelIN5flash19enable_sm80_to_sm89INS1_16FlashAttnFwdSm80INS1_25CollectiveMainloopFwdSm80ILi8ELi1ELb1EN4cute5tupleIJNS5_1CILi128EEES8_S8_EEELi128ENS_10bfloat16_tEfNS_4arch4Sm80ELb0ELb0ELb1ELb0ELb0ELb0ELb1ELb1EEENS1_21CollectiveEpilogueFwdIS9_NS6_IJNS7_ILi1EEESF_SF_EEESA_SC_Li256ELb0ELb1ELb1ELb0EEENS1_19SingleTileSchedulerILb0ELb1ELb1ELi128EEEEEEEEEvNT_6ParamsE:
[----:B------:R-:W-:Y:S01]  /*0000*/  LDC R1, c[0x0][0x28] ;  /* 0x00000a00ff017b82 */ /* 0x000fe20000000800 */
[----:B------:R-:W-:Y:S05]  /*0010*/  EXIT ;  /* 0x000000000000794d */ /* 0x000fea0003800000 */
.L_x_0:
[----:B------:R-:W-:-:S00]  /*0020*/  BRA `(.L_x_0) ;  /* 0xfffffffc00fc7947 */ /* 0x000fc0000383ffff */
[----:B------:R-:W-:-:S00]  /*0030*/  NOP ;  /* 0x0000000000007918 */ /* 0x000fc00000000000 */
        /* <DEDUP_REMOVED lines=12> */
.L_x_24:


//--------------------- .text._ZN7cutlass13device_kernelIN5flash19enable_sm80_to_sm89INS1_16FlashAttnFwdSm80INS1_25CollectiveMainloopFwdSm80ILi8ELi1ELb1EN4cute5tupleIJNS5_1CILi128EEENS7_ILi96EEES8_EEELi128ENS_10bfloat16_tEfNS_4arch4Sm80ELb0ELb1ELb1ELb0ELb0ELb0ELb1ELb1EEENS1_21CollectiveEpilogueFwdINS6_IJS8_S8_S9_EEENS6_IJNS7_ILi1EEESH_SH_EEESB_SD_Li256ELb0ELb1ELb1ELb0EEENS1_19SingleTileSchedulerILb0ELb1ELb1ELi128EEEEEEEEEvNT_6ParamsE --------------------------
	.section	.text._ZN7cutlass13device_kernelIN5flash19enable_sm80_to_sm89INS1_16FlashAttnFwdSm80INS1_25CollectiveMainloopFwdSm80ILi8ELi1ELb1EN4cute5tupleIJNS5_1CILi128EEENS7_ILi96EEES8_EEELi128ENS_10bfloat16_tEfNS_4arch4Sm80ELb0ELb1ELb1ELb0ELb0ELb0ELb1ELb1EEENS1_21CollectiveEpilogueFwdINS6_IJS8_S8_S9_EEENS6_IJNS7_ILi1EEESH_SH_EEESB_SD_Li256ELb0ELb1ELb1ELb0EEENS1_19SingleTileSchedulerILb0ELb1ELb1ELi128EEEEEEEEEvNT_6ParamsE,"ax",@progbits
	.align	128
.text._ZN7cutlass13device_kernelIN5flash19enable_sm80_to_sm89INS1_16FlashAttnFwdSm80INS1_25CollectiveMainloopFwdSm80ILi8ELi1ELb1EN4cute5tupleIJNS5_1CILi128EEENS7_ILi96EEES8_EEELi128ENS_10bfloat16_tEfNS_4arch4Sm80ELb0ELb1ELb1ELb0ELb0ELb0ELb1ELb1EEENS1_21CollectiveEpilogueFwdINS6_IJS8_S8_S9_EEENS6_IJNS7_ILi1EEESH_SH_EEESB_SD_Li256ELb0ELb1ELb1ELb0EEENS1_19SingleTileSchedulerILb0ELb1ELb1ELi128EEEEEEEEEvNT_6ParamsE:
        .type           _ZN7cutlass13device_kernelIN5flash19enable_sm80_to_sm89INS1_16FlashAttnFwdSm80INS1_25CollectiveMainloopFwdSm80ILi8ELi1ELb1EN4cute5tupleIJNS5_1CILi128EEENS7_ILi96EEES8_EEELi128ENS_10bfloat16_tEfNS_4arch4Sm80ELb0ELb1ELb1ELb0ELb0ELb0ELb1ELb1EEENS1_21CollectiveEpilogueFwdINS6_IJS8_S8_S9_EEENS6_IJNS7_ILi1EEESH_SH_EEESB_SD_Li256ELb0ELb1ELb1ELb0EEENS1_19SingleTileSchedulerILb0ELb1ELb1ELi128EEEEEEEEEvNT_6ParamsE,@function
        .size           _ZN7cutlass13device_kernelIN5flash19enable_sm80_to_sm89INS1_16FlashAttnFwdSm80INS1_25CollectiveMainloopFwdSm80ILi8ELi1ELb1EN4cute5tupleIJNS5_1CILi128EEENS7_ILi96EEES8_EEELi128ENS_10bfloat16_tEfNS_4arch4Sm80ELb0ELb1ELb1ELb0ELb0ELb0ELb1ELb1EEENS1_21CollectiveEpilogueFwdINS6_IJS8_S8_S9_EEENS6_IJNS7_ILi1EEESH_SH_EEESB_SD_Li256ELb0ELb1ELb1ELb0EEENS1_19SingleTileSchedulerILb0ELb1ELb1ELi128EEEEEEEEEvNT_6ParamsE,(.L_x_25 - _ZN7cutlass13device_kernelIN5flash19enable_sm80_to_sm89INS1_16FlashAttnFwdSm80INS1_25CollectiveMainloopFwdSm80ILi8ELi1ELb1EN4cute5tupleIJNS5_1CILi128EEENS7_ILi96EEES8_EEELi128ENS_10bfloat16_tEfNS_4arch4Sm80ELb0ELb1ELb1ELb0ELb0ELb0ELb1ELb1EEENS1_21CollectiveEpilogueFwdINS6_IJS8_S8_S9_EEENS6_IJNS7_ILi1EEESH_SH_EEESB_SD_Li256ELb0ELb1ELb1ELb0EEENS1_19SingleTileSchedulerILb0ELb1ELb1ELi128EEEEEEEEEvNT_6ParamsE)
        .other          _ZN7cutlass13device_kernelIN5flash19enable_sm80_to_sm89INS1_16FlashAttnFwdSm80INS1_25CollectiveMainloopFwdSm80ILi8ELi1ELb1EN4cute5tupleIJNS5_1CILi128EEENS7_ILi96EEES8_EEELi128ENS_10bfloat16_tEfNS_4arch4Sm80ELb0ELb1ELb1ELb0ELb0ELb0ELb1ELb1EEENS1_21CollectiveEpilogueFwdINS6_IJS8_S8_S9_EEENS6_IJNS7_ILi1EEESH_SH_EEESB_SD_Li256ELb0ELb1ELb1ELb0EEENS1_19SingleTileSchedulerILb0ELb1ELb1ELi128EEEEEEEEEvNT_6ParamsE,@"STO_CUDA_ENTRY STV_DEFAULT"
_ZN7cutlass13device_kernelIN5flash19enable_sm80_to_sm89INS1_16FlashAttnFwdSm80INS1_25CollectiveMainloopFwdSm80ILi8ELi1ELb1EN4cute5tupleIJNS5_1CILi128EEENS7_ILi96EEES8_EEELi128ENS_10bfloat16_tEfNS_4arch4Sm80ELb0ELb1ELb1ELb0ELb0ELb0ELb1ELb1EEENS1_21CollectiveEpilogueFwdINS6_IJS8_S8_S9_EEENS6_IJNS7_ILi1EEESH_SH_EEESB_SD_Li256ELb0ELb1ELb1ELb0EEENS1_19SingleTileSchedulerILb0ELb1ELb1ELi128EEEEEEEEEvNT_6ParamsE:
[----:B------:R-:W-:Y:S01]  /*0000*/  LDC R1, c[0x0][0x28] ;  /* 0x00000a00ff017b82 */ /* 0x000fe20000000800 */
[----:B------:R-:W-:Y:S05]  /*0010*/  EXIT ;  /* 0x000000000000794d */ /* 0x000fea0003800000 */
.L_x_1:
        /* <DEDUP_REMOVED lines=14> */
.L_x_25:


//--------------------- .text._ZN7cutlass13device_kernelIN5flash19enable_sm80_to_sm89INS1_16FlashAttnFwdSm80INS1_25CollectiveMainloopFwdSm80ILi8ELi1ELb1EN4cute5tupleIJNS5_1CILi128EEES8_S8_EEELi128ENS_10bfloat16_tEfNS_4arch4Sm80ELb1ELb0ELb1ELb0ELb0ELb0ELb1ELb1EEENS1_21CollectiveEpilogueFwdIS9_NS6_IJNS7_ILi1EEESF_SF_EEESA_SC_Li256ELb0ELb1ELb1ELb0EEENS1_30DynamicPersistentTileSchedulerILi256ELi256ELb1ELb1ELb0EEEEEEEEEvNT_6ParamsE --------------------------
	.section	.text._ZN7cutlass13device_kernelIN5flash19enable_sm80_to_sm89INS1_16FlashAttnFwdSm80INS1_25CollectiveMainloopFwdSm80ILi8ELi1ELb1EN4cute5tupleIJNS5_1CILi128EEES8_S8_EEELi128ENS_10bfloat16_tEfNS_4arch4Sm80ELb1ELb0ELb1ELb0ELb0ELb0ELb1ELb1EEENS1_21CollectiveEpilogueFwdIS9_NS6_IJNS7_ILi1EEESF_SF_EEESA_SC_Li256ELb0ELb1ELb1ELb0EEENS1_30DynamicPersistentTileSchedulerILi256ELi256ELb1ELb1ELb0EEEEEEEEEvNT_6ParamsE,"ax",@progbits
	.align	128
.text._ZN7cutlass13device_kernelIN5flash19enable_sm80_to_sm89INS1_16FlashAttnFwdSm80INS1_25CollectiveMainloopFwdSm80ILi8ELi1ELb1EN4cute5tupleIJNS5_1CILi128EEES8_S8_EEELi128ENS_10bfloat16_tEfNS_4arch4Sm80ELb1ELb0ELb1ELb0ELb0ELb0ELb1ELb1EEENS1_21CollectiveEpilogueFwdIS9_NS6_IJNS7_ILi1EEESF_SF_EEESA_SC_Li256ELb0ELb1ELb1ELb0EEENS1_30DynamicPersistentTileSchedulerILi256ELi256ELb1ELb1ELb0EEEEEEEEEvNT_6ParamsE:
        .type           _ZN7cutlass13device_kernelIN5flash19enable_sm80_to_sm89INS1_16FlashAttnFwdSm80INS1_25CollectiveMainloopFwdSm80ILi8ELi1ELb1EN4cute5tupleIJNS5_1CILi128EEES8_S8_EEELi128ENS_10bfloat16_tEfNS_4arch4Sm80ELb1ELb0ELb1ELb0ELb0ELb0ELb1ELb1EEENS1_21CollectiveEpilogueFwdIS9_NS6_IJNS7_ILi1EEESF_SF_EEESA_SC_Li256ELb0ELb1ELb1ELb0EEENS1_30DynamicPersistentTileSchedulerILi256ELi256ELb1ELb1ELb0EEEEEEEEEvNT_6ParamsE,@function
        .size           _ZN7cutlass13device_kernelIN5flash19enable_sm80_to_sm89INS1_16FlashAttnFwdSm80INS1_25CollectiveMainloopFwdSm80ILi8ELi1ELb1EN4cute5tupleIJNS5_1CILi128EEES8_S8_EEELi128ENS_10bfloat16_tEfNS_4arch4Sm80ELb1ELb0ELb1ELb0ELb0ELb0ELb1ELb1EEENS1_21CollectiveEpilogueFwdIS9_NS6_IJNS7_ILi1EEESF_SF_EEESA_SC_Li256ELb0ELb1ELb1ELb0EEENS1_30DynamicPersistentTileSchedulerILi256ELi256ELb1ELb1ELb0EEEEEEEEEvNT_6ParamsE,(.L_x_26 - _ZN7cutlass13device_kernelIN5flash19enable_sm80_to_sm89INS1_16FlashAttnFwdSm80INS1_25CollectiveMainloopFwdSm80ILi8ELi1ELb1EN4cute5tupleIJNS5_1CILi128EEES8_S8_EEELi128ENS_10bfloat16_tEfNS_4arch4Sm80ELb1ELb0ELb1ELb0ELb0ELb0ELb1ELb1EEENS1_21CollectiveEpilogueFwdIS9_NS6_IJNS7_ILi1EEESF_SF_EEESA_SC_Li256ELb0ELb1ELb1ELb0EEENS1_30DynamicPersistentTileSchedulerILi256ELi256ELb1ELb1ELb0EEEEEEEEEvNT_6ParamsE)
        .other          _ZN7cutlass13device_kernelIN5flash19enable_sm80_to_sm89INS1_16FlashAttnFwdSm80INS1_25CollectiveMainloopFwdSm80ILi8ELi1ELb1EN4cute5tupleIJNS5_1CILi128EEES8_S8_EEELi128ENS_10bfloat16_tEfNS_4arch4Sm80ELb1ELb0ELb1ELb0ELb0ELb0ELb1ELb1EEENS1_21CollectiveEpilogueFwdIS9_NS6_IJNS7_ILi1EEESF_SF_EEESA_SC_Li256ELb0ELb1ELb1ELb0EEENS1_30DynamicPersistentTileSchedulerILi256ELi256ELb1ELb1ELb0EEEEEEEEEvNT_6ParamsE,@"STO_CUDA_ENTRY STV_DEFAULT"
_ZN7cutlass13device_kernelIN5flash19enable_sm80_to_sm89INS1_16FlashAttnFwdSm80INS1_25CollectiveMainloopFwdSm80ILi8ELi1ELb1EN4cute5tupleIJNS5_1CILi128EEES8_S8_EEELi128ENS_10bfloat16_tEfNS_4arch4Sm80ELb1ELb0ELb1ELb0ELb0ELb0ELb1ELb1EEENS1_21CollectiveEpilogueFwdIS9_NS6_IJNS7_ILi1EEESF_SF_EEESA_SC_Li256ELb0ELb1ELb1ELb0EEENS1_30DynamicPersistentTileSchedulerILi256ELi256ELb1ELb1ELb0EEEEEEEEEvNT_6ParamsE:
[----:B------:R-:W-:Y:S01]  /*0000*/  LDC R1, c[0x0][0x28] ;  /* 0x00000a00ff017b82 */ /* 0x000fe20000000800 */
[----:B------:R-:W-:Y:S05]  /*0010*/  EXIT ;  /* 0x000000000000794d */ /* 0x000fea0003800000 */
.L_x_2:
        /* <DEDUP_REMOVED lines=14> */
.L_x_26:


//--------------------- .text._ZN7cutlass13device_kernelIN5flash19enable_sm80_to_sm89INS1_16FlashAttnFwdSm80INS1_25CollectiveMainloopFwdSm80ILi4ELi1ELb0EN4cute5tupleIJNS5_1CILi128EEENS7_ILi64EEES8_EEELi128ENS_10bfloat16_tEfNS_4arch4Sm80ELb0ELb0ELb1ELb0ELb0ELb0ELb1ELb1EEENS1_21CollectiveEpilogueFwdINS6_IJS8_S8_S9_EEENS6_IJNS7_ILi1EEESH_SH_EEESB_SD_Li128ELb0ELb1ELb1ELb0EEENS1_19SingleTileSchedulerILb0ELb1ELb1ELi128EEEEEEEEEvNT_6ParamsE --------------------------
	.section	.text._ZN7cutlass13device_kernelIN5flash19enable_sm80_to_sm89INS1_16FlashAttnFwdSm80INS1_25CollectiveMainloopFwdSm80ILi4ELi1ELb0EN4cute5tupleIJNS5_1CILi128EEENS7_ILi64EEES8_EEELi128ENS_10bfloat16_tEfNS_4arch4Sm80ELb0ELb0ELb1ELb0ELb0ELb0ELb1ELb1EEENS1_21CollectiveEpilogueFwdINS6_IJS8_S8_S9_EEENS6_IJNS7_ILi1EEESH_SH_EEESB_SD_Li128ELb0ELb1ELb1ELb0EEENS1_19SingleTileSchedulerILb0ELb1ELb1ELi128EEEEEEEEEvNT_6ParamsE,"ax",@progbits
	.align	128
.text._ZN7cutlass13device_kernelIN5flash19enable_sm80_to_sm89INS1_16FlashAttnFwdSm80INS1_25CollectiveMainloopFwdSm80ILi4ELi1ELb0EN4cute5tupleIJNS5_1CILi128EEENS7_ILi64EEES8_EEELi128ENS_10bfloat16_tEfNS_4arch4Sm80ELb0ELb0ELb1ELb0ELb0ELb0ELb1ELb1EEENS1_21CollectiveEpilogueFwdINS6_IJS8_S8_S9_EEENS6_IJNS7_ILi1EEESH_SH_EEESB_SD_Li128ELb0ELb1ELb1ELb0EEENS1_19SingleTileSchedulerILb0ELb1ELb1ELi128EEEEEEEEEvNT_6ParamsE:
        .type           _ZN7cutlass13device_kernelIN5flash19enable_sm80_to_sm89INS1_16FlashAttnFwdSm80INS1_25CollectiveMainloopFwdSm80ILi4ELi1ELb0EN4cute5tupleIJNS5_1CILi128EEENS7_ILi64EEES8_EEELi128ENS_10bfloat16_tEfNS_4arch4Sm80ELb0ELb0ELb1ELb0ELb0ELb0ELb1ELb1EEENS1_21CollectiveEpilogueFwdINS6_IJS8_S8_S9_EEENS6_IJNS7_ILi1EEESH_SH_EEESB_SD_Li128ELb0ELb1ELb1ELb0EEENS1_19SingleTileSchedulerILb0ELb1ELb1ELi128EEEEEEEEEvNT_6ParamsE,@function
        .size           _ZN7cutlass13device_kernelIN5flash19enable_sm80_to_sm89INS1_16FlashAttnFwdSm80INS1_25CollectiveMainloopFwdSm80ILi4ELi1ELb0EN4cute5tupleIJNS5_1CILi128EEENS7_ILi64EEES8_EEELi128ENS_10bfloat16_tEfNS_4arch4Sm80ELb0ELb0ELb1ELb0ELb0ELb0ELb1ELb1EEENS1_21CollectiveEpilogueFwdINS6_IJS8_S8_S9_EEENS6_IJNS7_ILi1EEESH_SH_EEESB_SD_Li128ELb0ELb1ELb1ELb0EEENS1_19SingleTileSchedulerILb0ELb1ELb1ELi128EEEEEEEEEvNT_6ParamsE,(.L_x_27 - _ZN7cutlass13device_kernelIN5flash19enable_sm80_to_sm89INS1_16FlashAttnFwdSm80INS1_25CollectiveMainloopFwdSm80ILi4ELi1ELb0EN4cute5tupleIJNS5_1CILi128EEENS7_ILi64EEES8_EEELi128ENS_10bfloat16_tEfNS_4arch4Sm80ELb0ELb0ELb1ELb0ELb0ELb0ELb1ELb1EEENS1_21CollectiveEpilogueFwdINS6_IJS8_S8_S9_EEENS6_IJNS7_ILi1EEESH_SH_EEESB_SD_Li128ELb0ELb1ELb1ELb0EEENS1_19SingleTileSchedulerILb0ELb1ELb1ELi128EEEEEEEEEvNT_6ParamsE)
        .other          _ZN7cutlass13device_kernelIN5flash19enable_sm80_to_sm89INS1_16FlashAttnFwdSm80INS1_25CollectiveMainloopFwdSm80ILi4ELi1ELb0EN4cute5tupleIJNS5_1CILi128EEENS7_ILi64EEES8_EEELi128ENS_10bfloat16_tEfNS_4arch4Sm80ELb0ELb0ELb1ELb0ELb0ELb0ELb1ELb1EEENS1_21CollectiveEpilogueFwdINS6_IJS8_S8_S9_EEENS6_IJNS7_ILi1EEESH_SH_EEESB_SD_Li128ELb0ELb1ELb1ELb0EEENS1_19SingleTileSchedulerILb0ELb1ELb1ELi128EEEEEEEEEvNT_6ParamsE,@"STO_CUDA_ENTRY STV_DEFAULT"
_ZN7cutlass13device_kernelIN5flash19enable_sm80_to_sm89INS1_16FlashAttnFwdSm80INS1_25CollectiveMainloopFwdSm80ILi4ELi1ELb0EN4cute5tupleIJNS5_1CILi128EEENS7_ILi64EEES8_EEELi128ENS_10bfloat16_tEfNS_4arch4Sm80ELb0ELb0ELb1ELb0ELb0ELb0ELb1ELb1EEENS1_21CollectiveEpilogueFwdINS6_IJS8_S8_S9_EEENS6_IJNS7_ILi1EEESH_SH_EEESB_SD_Li128ELb0ELb1ELb1ELb0EEENS1_19SingleTileSchedulerILb0ELb1ELb1ELi128EEEEEEEEEvNT_6ParamsE:
[----:B------:R-:W-:Y:S01]  /*0000*/  LDC R1, c[0x0][0x28] ;  /* 0x00000a00ff017b82 */ /* 0x000fe20000000800 */
[----:B------:R-:W-:Y:S05]  /*0010*/  EXIT ;  /* 0x000000000000794d */ /* 0x000fea0003800000 */
.L_x_3:
        /* <DEDUP_REMOVED lines=14> */
.L_x_27:


//--------------------- .text._ZN7cutlass13device_kernelIN5flash19enable_sm80_to_sm89INS1_16FlashAttnFwdSm80INS1_25CollectiveMainloopFwdSm80ILi8ELi1ELb1EN4cute5tupleIJNS5_1CILi128EEENS7_ILi112EEES8_EEELi128ENS_10bfloat16_tEfNS_4arch4Sm80ELb0ELb0ELb1ELb1ELb0ELb0ELb1ELb1EEENS1_21CollectiveEpilogueFwdINS6_IJS8_S8_S9_EEENS6_IJNS7_ILi1EEESH_SH_EEESB_SD_Li256ELb1ELb1ELb1ELb0EEENS1_36VarlenDynamicPersistentTileSchedulerILi128ELi112ELi256ELi256ELb1ELb1ELb0ELb0ELb1ELb1EEEEEEEEEvNT_6ParamsE --------------------------
	.section	.text._ZN7cutlass13device_kernelIN5flash19enable_sm80_to_sm89INS1_16FlashAttnFwdSm80INS1_25CollectiveMainloopFwdSm80ILi8ELi1ELb1EN4cute5tupleIJNS5_1CILi128EEENS7_ILi112EEES8_EEELi128ENS_10bfloat16_tEfNS_4arch4Sm80ELb0ELb0ELb1ELb1ELb0ELb0ELb1ELb1EEENS1_21CollectiveEpilogueFwdINS6_IJS8_S8_S9_EEENS6_IJNS7_ILi1EEESH_SH_EEESB_SD_Li256ELb1ELb1ELb1ELb0EEENS1_36VarlenDynamicPersistentTileSchedulerILi128ELi112ELi256ELi256ELb1ELb1ELb0ELb0ELb1ELb1EEEEEEEEEvNT_6ParamsE,"ax",@progbits
	.align	128
.text._ZN7cutlass13device_kernelIN5flash19enable_sm80_to_sm89INS1_16FlashAttnFwdSm80INS1_25CollectiveMainloopFwdSm80ILi8ELi1ELb1EN4cute5tupleIJNS5_1CILi128EEENS7_ILi112EEES8_EEELi128ENS_10bfloat16_tEfNS_4arch4Sm80ELb0ELb0ELb1ELb1ELb0ELb0ELb1ELb1EEENS1_21CollectiveEpilogueFwdINS6_IJS8_S8_S9_EEENS6_IJNS7_ILi1EEESH_SH_EEESB_SD_Li256ELb1ELb1ELb1ELb0EEENS1_36VarlenDynamicPersistentTileSchedulerILi128ELi112ELi256ELi256ELb1ELb1ELb0ELb0ELb1ELb1EEEEEEEEEvNT_6ParamsE:
        .type           _ZN7cutlass13device_kernelIN5flash19enable_sm80_to_sm89INS1_16FlashAttnFwdSm80INS1_25CollectiveMainloopFwdSm80ILi8ELi1ELb1EN4cute5tupleIJNS5_1CILi128EEENS7_ILi112EEES8_EEELi128ENS_10bfloat16_tEfNS_4arch4Sm80ELb0ELb0ELb1ELb1ELb0ELb0ELb1ELb1EEENS1_21CollectiveEpilogueFwdINS6_IJS8_S8_S9_EEENS6_IJNS7_ILi1EEESH_SH_EEESB_SD_Li256ELb1ELb1ELb1ELb0EEENS1_36VarlenDynamicPersistentTileSchedulerILi128ELi112ELi256ELi256ELb1ELb1ELb0ELb0ELb1ELb1EEEEEEEEEvNT_6ParamsE,@function
        .size           _ZN7cutlass13device_kernelIN5flash19enable_sm80_to_sm89INS1_16FlashAttnFwdSm80INS1_25CollectiveMainloopFwdSm80ILi8ELi1ELb1EN4cute5tupleIJNS5_1CILi128EEENS7_ILi112EEES8_EEELi128ENS_10bfloat16_tEfNS_4arch4Sm80ELb0ELb0ELb1ELb1ELb0ELb0ELb1ELb1EEENS1_21CollectiveEpilogueFwdINS6_IJS8_S8_S9_EEENS6_IJNS7_ILi1EEESH_SH_EEESB_SD_Li256ELb1ELb1ELb1ELb0EEENS1_36VarlenDynamicPersistentTileSchedulerILi128ELi112ELi256ELi256ELb1ELb1ELb0ELb0ELb1ELb1EEEEEEEEEvNT_6ParamsE,(.L_x_28 - _ZN7cutlass13device_kernelIN5flash19enable_sm80_to_sm89INS1_16FlashAttnFwdSm80INS1_25CollectiveMainloopFwdSm80ILi8ELi1ELb1EN4cute5tupleIJNS5_1CILi128EEENS7_ILi112EEES8_EEELi128ENS_10bfloat16_tEfNS_4arch4Sm80ELb0ELb0ELb1ELb1ELb0ELb0ELb1ELb1EEENS1_21CollectiveEpilogueFwdINS6_IJS8_S8_S9_EEENS6_IJNS7_ILi1EEESH_SH_EEESB_SD_Li256ELb1ELb1ELb1ELb0EEENS1_36VarlenDynamicPersistentTileSchedulerILi128ELi112ELi256ELi256ELb1ELb1ELb0ELb0ELb1ELb1EEEEEEEEEvNT_6ParamsE)
        .other          _ZN7cutlass13device_kernelIN5flash19enable_sm80_to_sm89INS1_16FlashAttnFwdSm80INS1_25CollectiveMainloopFwdSm80ILi8ELi1ELb1EN4cute5tupleIJNS5_1CILi128EEENS7_ILi112EEES8_EEELi128ENS_10bfloat16_tEfNS_4arch4Sm80ELb0ELb0ELb1ELb1ELb0ELb0ELb1ELb1EEENS1_21CollectiveEpilogueFwdINS6_IJS8_S8_S9_EEENS6_IJNS7_ILi1EEESH_SH_EEESB_SD_Li256ELb1ELb1ELb1ELb0EEENS1_36VarlenDynamicPersistentTileSchedulerILi128ELi112ELi256ELi256ELb1ELb1ELb0ELb0ELb1ELb1EEEEEEEEEvNT_6ParamsE,@"STO_CUDA_ENTRY STV_DEFAULT"
_ZN7cutlass13device_kernelIN5flash19enable_sm80_to_sm89INS1_16FlashAttnFwdSm80INS1_25CollectiveMainloopFwdSm80ILi8ELi1ELb1EN4cute5tupleIJNS5_1CILi128EEENS7_ILi112EEES8_EEELi128ENS_10bfloat16_tEfNS_4arch4Sm80ELb0ELb0ELb1ELb1ELb0ELb0ELb1ELb1EEENS1_21CollectiveEpilogueFwdINS6_IJS8_S8_S9_EEENS6_IJNS7_ILi1EEESH_SH_EEESB_SD_Li256ELb1ELb1ELb1ELb0EEENS1_36VarlenDynamicPersistentTileSchedulerILi128ELi112ELi256ELi256ELb1ELb1ELb0ELb0ELb1ELb1EEEEEEEEEvNT_6ParamsE:
[----:B------:R-:W-:Y:S01]  /*0000*/  LDC R1, c[0x0][0x28] ;  /* 0x00000a00ff017b82 */ /* 0x000fe20000000800 */
[----:B------:R-:W-:Y:S05]  /*0010*/  EXIT ;  /* 0x000000000000794d */ /* 0x000fea0003800000 */
.L_x_4:
        /* <DEDUP_REMOVED lines=14> */
.L_x_28:


//--------------------- .text._ZN7cutlass13device_kernelIN5flash19enable_sm80_to_sm89INS1_16FlashAttnFwdSm80INS1_25CollectiveMainloopFwdSm80ILi8ELi1ELb1EN4cute5tupleIJNS5_1CILi128EEENS7_ILi112EEES8_EEELi128ENS_10bfloat16_tEfNS_4arch4Sm80ELb0ELb0ELb1ELb1ELb0ELb1ELb1ELb1EEENS1_21CollectiveEpilogueFwdINS6_IJS8_S8_S9_EEENS6_IJNS7_ILi1EEESH_SH_EEESB_SD_Li256ELb1ELb1ELb1ELb0EEENS1_36VarlenDynamicPersistentTileSchedulerILi128ELi112ELi256ELi256ELb1ELb1ELb0ELb0ELb1ELb1EEEEEEEEEvNT_6ParamsE --------------------------
	.section	.text._ZN7cutlass13device_kernelIN5flash19enable_sm80_to_sm89INS1_16FlashAttnFwdSm80INS1_25CollectiveMainloopFwdSm80ILi8ELi1ELb1EN4cute5tupleIJNS5_1CILi128EEENS7_ILi112EEES8_EEELi128ENS_10bfloat16_tEfNS_4arch4Sm80ELb0ELb0ELb1ELb1ELb0ELb1ELb1ELb1EEENS1_21CollectiveEpilogueFwdINS6_IJS8_S8_S9_EEENS6_IJNS7_ILi1EEESH_SH_EEESB_SD_Li256ELb1ELb1ELb1ELb0EEENS1_36VarlenDynamicPersistentTileSchedulerILi128ELi112ELi256ELi256ELb1ELb1ELb0ELb0ELb1ELb1EEEEEEEEEvNT_6ParamsE,"ax",@progbits
	.align	128
.text._ZN7cutlass13device_kernelIN5flash19enable_sm80_to_sm89INS1_16FlashAttnFwdSm80INS1_25CollectiveMainloopFwdSm80ILi8ELi1ELb1EN4cute5tupleIJNS5_1CILi128EEENS7_ILi112EEES8_EEELi128ENS_10bfloat16_tEfNS_4arch4Sm80ELb0ELb0ELb1ELb1ELb0ELb1ELb1ELb1EEENS1_21CollectiveEpilogueFwdINS6_IJS8_S8_S9_EEENS6_IJNS7_ILi1EEESH_SH_EEESB_SD_Li256ELb1ELb1ELb1ELb0EEENS1_36VarlenDynamicPersistentTileSchedulerILi128ELi112ELi256ELi256ELb1ELb1ELb0ELb0ELb1ELb1EEEEEEEEEvNT_6ParamsE:
        .type           _ZN7cutlass13device_kernelIN5flash19enable_sm80_to_sm89INS1_16FlashAttnFwdSm80INS1_25CollectiveMainloopFwdSm80ILi8ELi1ELb1EN4cute5tupleIJNS5_1CILi128EEENS7_ILi112EEES8_EEELi128ENS_10bfloat16_tEfNS_4arch4Sm80ELb0ELb0ELb1ELb1ELb0ELb1ELb1ELb1EEENS1_21CollectiveEpilogueFwdINS6_IJS8_S8_S9_EEENS6_IJNS7_ILi1EEESH_SH_EEESB_SD_Li256ELb1ELb1ELb1ELb0EEENS1_36VarlenDynamicPersistentTileSchedulerILi128ELi112ELi256ELi256ELb1ELb1ELb0ELb0ELb1ELb1EEEEEEEEEvNT_6ParamsE,@function
        .size           _ZN7cutlass13device_kernelIN5flash19enable_sm80_to_sm89INS1_16FlashAttnFwdSm80INS1_25CollectiveMainloopFwdSm80ILi8ELi1ELb1EN4cute5tupleIJNS5_1CILi128EEENS7_ILi112EEES8_EEELi128ENS_10bfloat16_tEfNS_4arch4Sm80ELb0ELb0ELb1ELb1ELb0ELb1ELb1ELb1EEENS1_21CollectiveEpilogueFwdINS6_IJS8_S8_S9_EEENS6_IJNS7_ILi1EEESH_SH_EEESB_SD_Li256ELb1ELb1ELb1ELb0EEENS1_36VarlenDynamicPersistentTileSchedulerILi128ELi112ELi256ELi256ELb1ELb1ELb0ELb0ELb1ELb1EEEEEEEEEvNT_6ParamsE,(.L_x_29 - _ZN7cutlass13device_kernelIN5flash19enable_sm80_to_sm89INS1_16FlashAttnFwdSm80INS1_25CollectiveMainloopFwdSm80ILi8ELi1ELb1EN4cute5tupleIJNS5_1CILi128EEENS7_ILi112EEES8_EEELi128ENS_10bfloat16_tEfNS_4arch4Sm80ELb0ELb0ELb1ELb1ELb0ELb1ELb1ELb1EEENS1_21CollectiveEpilogueFwdINS6_IJS8_S8_S9_EEENS6_IJNS7_ILi1EEESH_SH_EEESB_SD_Li256ELb1ELb1ELb1ELb0EEENS1_36VarlenDynamicPersistentTileSchedulerILi128ELi112ELi256ELi256ELb1ELb1ELb0ELb0ELb1ELb1EEEEEEEEEvNT_6ParamsE)
        .other          _ZN7cutlass13device_kernelIN5flash19enable_sm80_to_sm89INS1_16FlashAttnFwdSm80INS1_25CollectiveMainloopFwdSm80ILi8ELi1ELb1EN4cute5tupleIJNS5_1CILi128EEENS7_ILi112EEES8_EEELi128ENS_10bfloat16_tEfNS_4arch4Sm80ELb0ELb0ELb1ELb1ELb0ELb1ELb1ELb1EEENS1_21CollectiveEpilogueFwdINS6_IJS8_S8_S9_EEENS6_IJNS7_ILi1EEESH_SH_EEESB_SD_Li256ELb1ELb1ELb1ELb0EEENS1_36VarlenDynamicPersistentTileSchedulerILi128ELi112ELi256ELi256ELb1ELb1ELb0ELb0ELb1ELb1EEEEEEEEEvNT_6ParamsE,@"STO_CUDA_ENTRY STV_DEFAULT"
_ZN7cutlass13device_kernelIN5flash19enable_sm80_to_sm89INS1_16FlashAttnFwdSm80INS1_25CollectiveMainloopFwdSm80ILi8ELi1ELb1EN4cute5tupleIJNS5_1CILi128EEENS7_ILi112EEES8_EEELi128ENS_10bfloat16_tEfNS_4arch4Sm80ELb0ELb0ELb1ELb1ELb0ELb1ELb1ELb1EEENS1_21CollectiveEpilogueFwdINS6_IJS8_S8_S9_EEENS6_IJNS7_ILi1EEESH_SH_EEESB_SD_Li256ELb1ELb1ELb1ELb0EEENS1_36VarlenDynamicPersistentTileSchedulerILi128ELi112ELi256ELi256ELb1ELb1ELb0ELb0ELb1ELb1EEEEEEEEEvNT_6ParamsE:
[----:B------:R-:W-:Y:S01]  /*0000*/  LDC R1, c[0x0][0x28] ;  /* 0x00000a00ff017b82 */ /* 0x000fe20000000800 */
[----:B------:R-:W-:Y:S05]  /*0010*/  EXIT ;  /* 0x000000000000794d */ /* 0x000fea0003800000 */
.L_x_5:
        /* <DEDUP_REMOVED lines=14> */
.L_x_29:


//--------------------- .text._ZN7cutlass13device_kernelIN5flash19enable_sm80_to_sm89INS1_16FlashAttnFwdSm80INS1_25CollectiveMainloopFwdSm80ILi4ELi1ELb0EN4cute5tupleIJNS5_1CILi128EEENS7_ILi48EEES8_EEELi128ENS_10bfloat16_tEfNS_4arch4Sm80ELb0ELb1ELb1ELb0ELb0ELb0ELb1ELb1EEENS1_21CollectiveEpilogueFwdINS6_IJS8_S8_S9_EEENS6_IJNS7_ILi1EEESH_SH_EEESB_SD_Li128ELb0ELb1ELb1ELb0EEENS1_19SingleTileSchedulerILb0ELb1ELb1ELi128EEEEEEEEEvNT_6ParamsE --------------------------
	.section	.text._ZN7cutlass13device_kernelIN5flash19enable_sm80_to_sm89INS1_16FlashAttnFwdSm80INS1_25CollectiveMainloopFwdSm80ILi4ELi1ELb0EN4cute5tupleIJNS5_1CILi128EEENS7_ILi48EEES8_EEELi128ENS_10bfloat16_tEfNS_4arch4Sm80ELb0ELb1ELb1ELb0ELb0ELb0ELb1ELb1EEENS1_21CollectiveEpilogueFwdINS6_IJS8_S8_S9_EEENS6_IJNS7_ILi1EEESH_SH_EEESB_SD_Li128ELb0ELb1ELb1ELb0EEENS1_19SingleTileSchedulerILb0ELb1ELb1ELi128EEEEEEEEEvNT_6ParamsE,"ax",@progbits
	.align	128
.text._ZN7cutlass13device_kernelIN5flash19enable_sm80_to_sm89INS1_16FlashAttnFwdSm80INS1_25CollectiveMainloopFwdSm80ILi4ELi1ELb0EN4cute5tupleIJNS5_1CILi128EEENS7_ILi48EEES8_EEELi128ENS_10bfloat16_tEfNS_4arch4Sm80ELb0ELb1ELb1ELb0ELb0ELb0ELb1ELb1EEENS1_21CollectiveEpilogueFwdINS6_IJS8_S8_S9_EEENS6_IJNS7_ILi1EEESH_SH_EEESB_SD_Li128ELb0ELb1ELb1ELb0EEENS1_19SingleTileSchedulerILb0ELb1ELb1ELi128EEEEEEEEEvNT_6ParamsE:
        .type           _ZN7cutlass13device_kernelIN5flash19enable_sm80_to_sm89INS1_16FlashAttnFwdSm80INS1_25CollectiveMainloopFwdSm80ILi4ELi1ELb0EN4cute5tupleIJNS5_1CILi128EEENS7_ILi48EEES8_EEELi128ENS_10bfloat16_tEfNS_4arch4Sm80ELb0ELb1ELb1ELb0ELb0ELb0ELb1ELb1EEENS1_21CollectiveEpilogueFwdINS6_IJS8_S8_S9_EEENS6_IJNS7_ILi1EEESH_SH_EEESB_SD_Li128ELb0ELb1ELb1ELb0EEENS1_19SingleTileSchedulerILb0ELb1ELb1ELi128EEEEEEEEEvNT_6ParamsE,@function
        .size           _ZN7cutlass13device_kernelIN5flash19enable_sm80_to_sm89INS1_16FlashAttnFwdSm80INS1_25CollectiveMainloopFwdSm80ILi4ELi1ELb0EN4cute5tupleIJNS5_1CILi128EEENS7_ILi48EEES8_EEELi128ENS_10bfloat16_tEfNS_4arch4Sm80ELb0ELb1ELb1ELb0ELb0ELb0ELb1ELb1EEENS1_21CollectiveEpilogueFwdINS6_IJS8_S8_S9_EEENS6_IJNS7_ILi1EEESH_SH_EEESB_SD_Li128ELb0ELb1ELb1ELb0EEENS1_19SingleTileSchedulerILb0ELb1ELb1ELi128EEEEEEEEEvNT_6ParamsE,(.L_x_30 - _ZN7cutlass13device_kernelIN5flash19enable_sm80_to_sm89INS1_16FlashAttnFwdSm80INS1_25CollectiveMainloopFwdSm80ILi4ELi1ELb0EN4cute5tupleIJNS5_1CILi128EEENS7_ILi48EEES8_EEELi128ENS_10bfloat16_tEfNS_4arch4Sm80ELb0ELb1ELb1ELb0ELb0ELb0ELb1ELb1EEENS1_21CollectiveEpilogueFwdINS6_IJS8_S8_S9_EEENS6_IJNS7_ILi1EEESH_SH_EEESB_SD_Li128ELb0ELb1ELb1ELb0EEENS1_19SingleTileSchedulerILb0ELb1ELb1ELi128EEEEEEEEEvNT_6ParamsE)
        .other          _ZN7cutlass13device_kernelIN5flash19enable_sm80_to_sm89INS1_16FlashAttnFwdSm80INS1_25CollectiveMainloopFwdSm80ILi4ELi1ELb0EN4cute5tupleIJNS5_1CILi128EEENS7_ILi48EEES8_EEELi128ENS_10bfloat16_tEfNS_4arch4Sm80ELb0ELb1ELb1ELb0ELb0ELb0ELb1ELb1EEENS1_21CollectiveEpilogueFwdINS6_IJS8_S8_S9_EEENS6_IJNS7_ILi1EEESH_SH_EEESB_SD_Li128ELb0ELb1ELb1ELb0EEENS1_19SingleTileSchedulerILb0ELb1ELb1ELi128EEEEEEEEEvNT_6ParamsE,@"STO_CUDA_ENTRY STV_DEFAULT"
_ZN7cutlass13device_kernelIN5flash19enable_sm80_to_sm89INS1_16FlashAttnFwdSm80INS1_25CollectiveMainloopFwdSm80ILi4ELi1ELb0EN4cute5tupleIJNS5_1CILi128EEENS7_ILi48EEES8_EEELi128ENS_10bfloat16_tEfNS_4arch4Sm80ELb0ELb1ELb1ELb0ELb0ELb0ELb1ELb1EEENS1_21CollectiveEpilogueFwdINS6_IJS8_S8_S9_EEENS6_IJNS7_ILi1EEESH_SH_EEESB_SD_Li128ELb0ELb1ELb1ELb0EEENS1_19SingleTileSchedulerILb0ELb1ELb1ELi128EEEEEEEEEvNT_6ParamsE:
[----:B------:R-:W-:Y:S01]  /*0000*/  LDC R1, c[0x0][0x28] ;  /* 0x00000a00ff017b82 */ /* 0x000fe20000000800 */
[----:B------:R-:W-:Y:S05]  /*0010*/  EXIT ;  /* 0x000000000000794d */ /* 0x000fea0003800000 */
.L_x_6:
        /* <DEDUP_REMOVED lines=14> */
.L_x_30:


//--------------------- .text._ZN7cutlass13device_kernelIN5flash19enable_sm80_to_sm89INS1_16FlashAttnFwdSm80INS1_25CollectiveMainloopFwdSm80ILi8ELi1ELb1EN4cute5tupleIJNS5_1CILi128EEENS7_ILi96EEES8_EEELi128ENS_10bfloat16_tEfNS_4arch4Sm80ELb0ELb1ELb1ELb1ELb0ELb0ELb1ELb1EEENS1_21CollectiveEpilogueFwdINS6_IJS8_S8_S9_EEENS6_IJNS7_ILi1EEESH_SH_EEESB_SD_Li256ELb1ELb1ELb1ELb0EEENS1_36VarlenDynamicPersistentTileSchedulerILi128ELi96ELi256ELi256ELb1ELb1ELb0ELb1ELb0ELb1EEEEEEEEEvNT_6ParamsE --------------------------
	.section	.text._ZN7cutlass13device_kernelIN5flash19enable_sm80_to_sm89INS1_16FlashAttnFwdSm80INS1_25CollectiveMainloopFwdSm80ILi8ELi1ELb1EN4cute5tupleIJNS5_1CILi128EEENS7_ILi96EEES8_EEELi128ENS_10bfloat16_tEfNS_4arch4Sm80ELb0ELb1ELb1ELb1ELb0ELb0ELb1ELb1EEENS1_21CollectiveEpilogueFwdINS6_IJS8_S8_S9_EEENS6_IJNS7_ILi1EEESH_SH_EEESB_SD_Li256ELb1ELb1ELb1ELb0EEENS1_36VarlenDynamicPersistentTileSchedulerILi128ELi96ELi256ELi256ELb1ELb1ELb0ELb1ELb0ELb1EEEEEEEEEvNT_6ParamsE,"ax",@progbits
	.align	128
.text._ZN7cutlass13device_kernelIN5flash19enable_sm80_to_sm89INS1_16FlashAttnFwdSm80INS1_25CollectiveMainloopFwdSm80ILi8ELi1ELb1EN4cute5tupleIJNS5_1CILi128EEENS7_ILi96EEES8_EEELi128ENS_10bfloat16_tEfNS_4arch4Sm80ELb0ELb1ELb1ELb1ELb0ELb0ELb1ELb1EEENS1_21CollectiveEpilogueFwdINS6_IJS8_S8_S9_EEENS6_IJNS7_ILi1EEESH_SH_EEESB_SD_Li256ELb1ELb1ELb1ELb0EEENS1_36VarlenDynamicPersistentTileSchedulerILi128ELi96ELi256ELi256ELb1ELb1ELb0ELb1ELb0ELb1EEEEEEEEEvNT_6ParamsE:
        .type           _ZN7cutlass13device_kernelIN5flash19enable_sm80_to_sm89INS1_16FlashAttnFwdSm80INS1_25CollectiveMainloopFwdSm80ILi8ELi1ELb1EN4cute5tupleIJNS5_1CILi128EEENS7_ILi96EEES8_EEELi128ENS_10bfloat16_tEfNS_4arch4Sm80ELb0ELb1ELb1ELb1ELb0ELb0ELb1ELb1EEENS1_21CollectiveEpilogueFwdINS6_IJS8_S8_S9_EEENS6_IJNS7_ILi1EEESH_SH_EEESB_SD_Li256ELb1ELb1ELb1ELb0EEENS1_36VarlenDynamicPersistentTileSchedulerILi128ELi96ELi256ELi256ELb1ELb1ELb0ELb1ELb0ELb1EEEEEEEEEvNT_6ParamsE,@function
        .size           _ZN7cutlass13device_kernelIN5flash19enable_sm80_to_sm89INS1_16FlashAttnFwdSm80INS1_25CollectiveMainloopFwdSm80ILi8ELi1ELb1EN4cute5tupleIJNS5_1CILi128EEENS7_ILi96EEES8_EEELi128ENS_10bfloat16_tEfNS_4arch4Sm80ELb0ELb1ELb1ELb1ELb0ELb0ELb1ELb1EEENS1_21CollectiveEpilogueFwdINS6_IJS8_S8_S9_EEENS6_IJNS7_ILi1EEESH_SH_EEESB_SD_Li256ELb1ELb1ELb1ELb0EEENS1_36VarlenDynamicPersistentTileSchedulerILi128ELi96ELi256ELi256ELb1ELb1ELb0ELb1ELb0ELb1EEEEEEEEEvNT_6ParamsE,(.L_x_31 - _ZN7cutlass13device_kernelIN5flash19enable_sm80_to_sm89INS1_16FlashAttnFwdSm80INS1_25CollectiveMainloopFwdSm80ILi8ELi1ELb1EN4cute5tupleIJNS5_1CILi128EEENS7_ILi96EEES8_EEELi128ENS_10bfloat16_tEfNS_4arch4Sm80ELb0ELb1ELb1ELb1ELb0ELb0ELb1ELb1EEENS1_21CollectiveEpilogueFwdINS6_IJS8_S8_S9_EEENS6_IJNS7_ILi1EEESH_SH_EEESB_SD_Li256ELb1ELb1ELb1ELb0EEENS1_36VarlenDynamicPersistentTileSchedulerILi128ELi96ELi256ELi256ELb1ELb1ELb0ELb1ELb0ELb1EEEEEEEEEvNT_6ParamsE)
        .other          _ZN7cutlass13device_kernelIN5flash19enable_sm80_to_sm89INS1_16FlashAttnFwdSm80INS1_25CollectiveMainloopFwdSm80ILi8ELi1ELb1EN4cute5tupleIJNS5_1CILi128EEENS7_ILi96EEES8_EEELi128ENS_10bfloat16_tEfNS_4arch4Sm80ELb0ELb1ELb1ELb1ELb0ELb0ELb1ELb1EEENS1_21CollectiveEpilogueFwdINS6_IJS8_S8_S9_EEENS6_IJNS7_ILi1EEESH_SH_EEESB_SD_Li256ELb1ELb1ELb1ELb0EEENS1_36VarlenDynamicPersistentTileSchedulerILi128ELi96ELi256ELi256ELb1ELb1ELb0ELb1ELb0ELb1EEEEEEEEEvNT_6ParamsE,@"STO_CUDA_ENTRY STV_DEFAULT"
_ZN7cutlass13device_kernelIN5flash19enable_sm80_to_sm89INS1_16FlashAttnFwdSm80INS1_25CollectiveMainloopFwdSm80ILi8ELi1ELb1EN4cute5tupleIJNS5_1CILi128EEENS7_ILi96EEES8_EEELi128ENS_10bfloat16_tEfNS_4arch4Sm80ELb0ELb1ELb1ELb1ELb0ELb0ELb1ELb1EEENS1_21CollectiveEpilogueFwdINS6_IJS8_S8_S9_EEENS6_IJNS7_ILi1EEESH_SH_EEESB_SD_Li256ELb1ELb1ELb1ELb0EEENS1_36VarlenDynamicPersistentTileSchedulerILi128ELi96ELi256ELi256ELb1ELb1ELb0ELb1ELb0ELb1EEEEEEEEEvNT_6ParamsE:
[----:B------:R-:W-:Y:S01]  /*0000*/  LDC R1, c[0x0][0x28] ;  /* 0x00000a00ff017b82 */ /* 0x000fe20000000800 */
[----:B------:R-:W-:Y:S05]  /*0010*/  EXIT ;  /* 0x000000000000794d */ /* 0x000fea0003800000 */
.L_x_7:
        /* <DEDUP_REMOVED lines=14> */
.L_x_31:


//--------------------- .text._ZN7cutlass13device_kernelIN5flash19enable_sm80_to_sm89INS1_16FlashAttnFwdSm80INS1_25CollectiveMainloopFwdSm80ILi8ELi1ELb1EN4cute5tupleIJNS5_1CILi128EEENS7_ILi96EEES8_EEELi128ENS_10bfloat16_tEfNS_4arch4Sm80ELb0ELb1ELb1ELb1ELb0ELb1ELb1ELb1EEENS1_21CollectiveEpilogueFwdINS6_IJS8_S8_S9_EEENS6_IJNS7_ILi1EEESH_SH_EEESB_SD_Li256ELb1ELb1ELb1ELb0EEENS1_36VarlenDynamicPersistentTileSchedulerILi128ELi96ELi256ELi256ELb1ELb1ELb0ELb1ELb0ELb1EEEEEEEEEvNT_6ParamsE --------------------------
	.section	.text._ZN7cutlass13device_kernelIN5flash19enable_sm80_to_sm89INS1_16FlashAttnFwdSm80INS1_25CollectiveMainloopFwdSm80ILi8ELi1ELb1EN4cute5tupleIJNS5_1CILi128EEENS7_ILi96EEES8_EEELi128ENS_10bfloat16_tEfNS_4arch4Sm80ELb0ELb1ELb1ELb1ELb0ELb1ELb1ELb1EEENS1_21CollectiveEpilogueFwdINS6_IJS8_S8_S9_EEENS6_IJNS7_ILi1EEESH_SH_EEESB_SD_Li256ELb1ELb1ELb1ELb0EEENS1_36VarlenDynamicPersistentTileSchedulerILi128ELi96ELi256ELi256ELb1ELb1ELb0ELb1ELb0ELb1EEEEEEEEEvNT_6ParamsE,"ax",@progbits
	.align	128
.text._ZN7cutlass13device_kernelIN5flash19enable_sm80_to_sm89INS1_16FlashAttnFwdSm80INS1_25CollectiveMainloopFwdSm80ILi8ELi1ELb1EN4cute5tupleIJNS5_1CILi128EEENS7_ILi96EEES8_EEELi128ENS_10bfloat16_tEfNS_4arch4Sm80ELb0ELb1ELb1ELb1ELb0ELb1ELb1ELb1EEENS1_21CollectiveEpilogueFwdINS6_IJS8_S8_S9_EEENS6_IJNS7_ILi1EEESH_SH_EEESB_SD_Li256ELb1ELb1ELb1ELb0EEENS1_36VarlenDynamicPersistentTileSchedulerILi128ELi96ELi256ELi256ELb1ELb1ELb0ELb1ELb0ELb1EEEEEEEEEvNT_6ParamsE:
        .type           _ZN7cutlass13device_kernelIN5flash19enable_sm80_to_sm89INS1_16FlashAttnFwdSm80INS1_25CollectiveMainloopFwdSm80ILi8ELi1ELb1EN4cute5tupleIJNS5_1CILi128EEENS7_ILi96EEES8_EEELi128ENS_10bfloat16_tEfNS_4arch4Sm80ELb0ELb1ELb1ELb1ELb0ELb1ELb1ELb1EEENS1_21CollectiveEpilogueFwdINS6_IJS8_S8_S9_EEENS6_IJNS7_ILi1EEESH_SH_EEESB_SD_Li256ELb1ELb1ELb1ELb0EEENS1_36VarlenDynamicPersistentTileSchedulerILi128ELi96ELi256ELi256ELb1ELb1ELb0ELb1ELb0ELb1EEEEEEEEEvNT_6ParamsE,@function
        .size           _ZN7cutlass13device_kernelIN5flash19enable_sm80_to_sm89INS1_16FlashAttnFwdSm80INS1_25CollectiveMainloopFwdSm80ILi8ELi1ELb1EN4cute5tupleIJNS5_1CILi128EEENS7_ILi96EEES8_EEELi128ENS_10bfloat16_tEfNS_4arch4Sm80ELb0ELb1ELb1ELb1ELb0ELb1ELb1ELb1EEENS1_21CollectiveEpilogueFwdINS6_IJS8_S8_S9_EEENS6_IJNS7_ILi1EEESH_SH_EEESB_SD_Li256ELb1ELb1ELb1ELb0EEENS1_36VarlenDynamicPersistentTileSchedulerILi128ELi96ELi256ELi256ELb1ELb1ELb0ELb1ELb0ELb1EEEEEEEEEvNT_6ParamsE,(.L_x_32 - _ZN7cutlass13device_kernelIN5flash19enable_sm80_to_sm89INS1_16FlashAttnFwdSm80INS1_25CollectiveMainloopFwdSm80ILi8ELi1ELb1EN4cute5tupleIJNS5_1CILi128EEENS7_ILi96EEES8_EEELi128ENS_10bfloat16_tEfNS_4arch4Sm80ELb0ELb1ELb1ELb1ELb0ELb1ELb1ELb1EEENS1_21CollectiveEpilogueFwdINS6_IJS8_S8_S9_EEENS6_IJNS7_ILi1EEESH_SH_EEESB_SD_Li256ELb1ELb1ELb1ELb0EEENS1_36VarlenDynamicPersistentTileSchedulerILi128ELi96ELi256ELi256ELb1ELb1ELb0ELb1ELb0ELb1EEEEEEEEEvNT_6ParamsE)
        .other          _ZN7cutlass13device_kernelIN5flash19enable_sm80_to_sm89INS1_16FlashAttnFwdSm80INS1_25CollectiveMainloopFwdSm80ILi8ELi1ELb1EN4cute5tupleIJNS5_1CILi128EEENS7_ILi96EEES8_EEELi128ENS_10bfloat16_tEfNS_4arch4Sm80ELb0ELb1ELb1ELb1ELb0ELb1ELb1ELb1EEENS1_21CollectiveEpilogueFwdINS6_IJS8_S8_S9_EEENS6_IJNS7_ILi1EEESH_SH_EEESB_SD_Li256ELb1ELb1ELb1ELb0EEENS1_36VarlenDynamicPersistentTileSchedulerILi128ELi96ELi256ELi256ELb1ELb1ELb0ELb1ELb0ELb1EEEEEEEEEvNT_6ParamsE,@"STO_CUDA_ENTRY STV_DEFAULT"
_ZN7cutlass13device_kernelIN5flash19enable_sm80_to_sm89INS1_16FlashAttnFwdSm80INS1_25CollectiveMainloopFwdSm80ILi8ELi1ELb1EN4cute5tupleIJNS5_1CILi128EEENS7_ILi96EEES8_EEELi128ENS_10bfloat16_tEfNS_4arch4Sm80ELb0ELb1ELb1ELb1ELb0ELb1ELb1ELb1EEENS1_21CollectiveEpilogueFwdINS6_IJS8_S8_S9_EEENS6_IJNS7_ILi1EEESH_SH_EEESB_SD_Li256ELb1ELb1ELb1ELb0EEENS1_36VarlenDynamicPersistentTileSchedulerILi128ELi96ELi256ELi256ELb1ELb1ELb0ELb1ELb0ELb1EEEEEEEEEvNT_6ParamsE:
[----:B------:R-:W-:Y:S01]  /*0000*/  LDC R1, c[0x0][0x28] ;  /* 0x00000a00ff017b82 */ /* 0x000fe20000000800 */
[----:B------:R-:W-:Y:S05]  /*0010*/  EXIT ;  /* 0x000000000000794d */ /* 0x000fea0003800000 */
.L_x_8:
        /* <DEDUP_REMOVED lines=14> */
.L_x_32:


//--------------------- .text._ZN7cutlass13device_kernelIN5flash19enable_sm80_to_sm89INS1_16FlashAttnFwdSm80INS1_25CollectiveMainloopFwdSm80ILi4ELi1ELb0EN4cute5tupleIJNS5_1CILi128EEENS7_ILi64EEES8_EEELi128ENS_10bfloat16_tEfNS_4arch4Sm80ELb1ELb0ELb1ELb0ELb0ELb0ELb1ELb1EEENS1_21CollectiveEpilogueFwdINS6_IJS8_S8_S9_EEENS6_IJNS7_ILi1EEESH_SH_EEESB_SD_Li128ELb0ELb1ELb1ELb0EEENS1_30DynamicPersistentTileSchedulerILi128ELi128ELb1ELb1ELb0EEEEEEEEEvNT_6ParamsE --------------------------
	.section	.text._ZN7cutlass13device_kernelIN5flash19enable_sm80_to_sm89INS1_16FlashAttnFwdSm80INS1_25CollectiveMainloopFwdSm80ILi4ELi1ELb0EN4cute5tupleIJNS5_1CILi128EEENS7_ILi64EEES8_EEELi128ENS_10bfloat16_tEfNS_4arch4Sm80ELb1ELb0ELb1ELb0ELb0ELb0ELb1ELb1EEENS1_21CollectiveEpilogueFwdINS6_IJS8_S8_S9_EEENS6_IJNS7_ILi1EEESH_SH_EEESB_SD_Li128ELb0ELb1ELb1ELb0EEENS1_30DynamicPersistentTileSchedulerILi128ELi128ELb1ELb1ELb0EEEEEEEEEvNT_6ParamsE,"ax",@progbits
	.align	128
.text._ZN7cutlass13device_kernelIN5flash19enable_sm80_to_sm89INS1_16FlashAttnFwdSm80INS1_25CollectiveMainloopFwdSm80ILi4ELi1ELb0EN4cute5tupleIJNS5_1CILi128EEENS7_ILi64EEES8_EEELi128ENS_10bfloat16_tEfNS_4arch4Sm80ELb1ELb0ELb1ELb0ELb0ELb0ELb1ELb1EEENS1_21CollectiveEpilogueFwdINS6_IJS8_S8_S9_EEENS6_IJNS7_ILi1EEESH_SH_EEESB_SD_Li128ELb0ELb1ELb1ELb0EEENS1_30DynamicPersistentTileSchedulerILi128ELi128ELb1ELb1ELb0EEEEEEEEEvNT_6ParamsE:
        .type           _ZN7cutlass13device_kernelIN5flash19enable_sm80_to_sm89INS1_16FlashAttnFwdSm80INS1_25CollectiveMainloopFwdSm80ILi4ELi1ELb0EN4cute5tupleIJNS5_1CILi128EEENS7_ILi64EEES8_EEELi128ENS_10bfloat16_tEfNS_4arch4Sm80ELb1ELb0ELb1ELb0ELb0ELb0ELb1ELb1EEENS1_21CollectiveEpilogueFwdINS6_IJS8_S8_S9_EEENS6_IJNS7_ILi1EEESH_SH_EEESB_SD_Li128ELb0ELb1ELb1ELb0EEENS1_30DynamicPersistentTileSchedulerILi128ELi128ELb1ELb1ELb0EEEEEEEEEvNT_6ParamsE,@function
        .size           _ZN7cutlass13device_kernelIN5flash19enable_sm80_to_sm89INS1_16FlashAttnFwdSm80INS1_25CollectiveMainloopFwdSm80ILi4ELi1ELb0EN4cute5tupleIJNS5_1CILi128EEENS7_ILi64EEES8_EEELi128ENS_10bfloat16_tEfNS_4arch4Sm80ELb1ELb0ELb1ELb0ELb0ELb0ELb1ELb1EEENS1_21CollectiveEpilogueFwdINS6_IJS8_S8_S9_EEENS6_IJNS7_ILi1EEESH_SH_EEESB_SD_Li128ELb0ELb1ELb1ELb0EEENS1_30DynamicPersistentTileSchedulerILi128ELi128ELb1ELb1ELb0EEEEEEEEEvNT_6ParamsE,(.L_x_33 - _ZN7cutlass13device_kernelIN5flash19enable_sm80_to_sm89INS1_16FlashAttnFwdSm80INS1_25CollectiveMainloopFwdSm80ILi4ELi1ELb0EN4cute5tupleIJNS5_1CILi128EEENS7_ILi64EEES8_EEELi128ENS_10bfloat16_tEfNS_4arch4Sm80ELb1ELb0ELb1ELb0ELb0ELb0ELb1ELb1EEENS1_21CollectiveEpilogueFwdINS6_IJS8_S8_S9_EEENS6_IJNS7_ILi1EEESH_SH_EEESB_SD_Li128ELb0ELb1ELb1ELb0EEENS1_30DynamicPersistentTileSchedulerILi128ELi128ELb1ELb1ELb0EEEEEEEEEvNT_6ParamsE)
        .other          _ZN7cutlass13device_kernelIN5flash19enable_sm80_to_sm89INS1_16FlashAttnFwdSm80INS1_25CollectiveMainloopFwdSm80ILi4ELi1ELb0EN4cute5tupleIJNS5_1CILi128EEENS7_ILi64EEES8_EEELi128ENS_10bfloat16_tEfNS_4arch4Sm80ELb1ELb0ELb1ELb0ELb0ELb0ELb1ELb1EEENS1_21CollectiveEpilogueFwdINS6_IJS8_S8_S9_EEENS6_IJNS7_ILi1EEESH_SH_EEESB_SD_Li128ELb0ELb1ELb1ELb0EEENS1_30DynamicPersistentTileSchedulerILi128ELi128ELb1ELb1ELb0EEEEEEEEEvNT_6ParamsE,@"STO_CUDA_ENTRY STV_DEFAULT"
_ZN7cutlass13device_kernelIN5flash19enable_sm80_to_sm89INS1_16FlashAttnFwdSm80INS1_25CollectiveMainloopFwdSm80ILi4ELi1ELb0EN4cute5tupleIJNS5_1CILi128EEENS7_ILi64EEES8_EEELi128ENS_10bfloat16_tEfNS_4arch4Sm80ELb1ELb0ELb1ELb0ELb0ELb0ELb1ELb1EEENS1_21CollectiveEpilogueFwdINS6_IJS8_S8_S9_EEENS6_IJNS7_ILi1EEESH_SH_EEESB_SD_Li128ELb0ELb1ELb1ELb0EEENS1_30DynamicPersistentTileSchedulerILi128ELi128ELb1ELb1ELb0EEEEEEEEEvNT_6ParamsE:
[----:B------:R-:W-:Y:S01]  /*0000*/  LDC R1, c[0x0][0x28] ;  /* 0x00000a00ff017b82 */ /* 0x000fe20000000800 */
[----:B------:R-:W-:Y:S05]  /*0010*/  EXIT ;  /* 0x000000000000794d */ /* 0x000fea0003800000 */
.L_x_9:
        /* <DEDUP_REMOVED lines=14> */
.L_x_33:


//--------------------- .text._ZN7cutlass13device_kernelIN5flash19enable_sm80_to_sm89INS1_16FlashAttnFwdSm80INS1_25CollectiveMainloopFwdSm80ILi8ELi1ELb1EN4cute5tupleIJNS5_1CILi128EEENS7_ILi112EEES8_EEELi128ENS_10bfloat16_tEfNS_4arch4Sm80ELb1ELb0ELb1ELb1ELb0ELb0ELb1ELb1EEENS1_21CollectiveEpilogueFwdINS6_IJS8_S8_S9_EEENS6_IJNS7_ILi1EEESH_SH_EEESB_SD_Li256ELb1ELb1ELb1ELb0EEENS1_36VarlenDynamicPersistentTileSchedulerILi128ELi112ELi256ELi256ELb1ELb1ELb0ELb1ELb1ELb1EEEEEEEEEvNT_6ParamsE --------------------------
	.section	.text._ZN7cutlass13device_kernelIN5flash19enable_sm80_to_sm89INS1_16FlashAttnFwdSm80INS1_25CollectiveMainloopFwdSm80ILi8ELi1ELb1EN4cute5tupleIJNS5_1CILi128EEENS7_ILi112EEES8_EEELi128ENS_10bfloat16_tEfNS_4arch4Sm80ELb1ELb0ELb1ELb1ELb0ELb0ELb1ELb1EEENS1_21CollectiveEpilogueFwdINS6_IJS8_S8_S9_EEENS6_IJNS7_ILi1EEESH_SH_EEESB_SD_Li256ELb1ELb1ELb1ELb0EEENS1_36VarlenDynamicPersistentTileSchedulerILi128ELi112ELi256ELi256ELb1ELb1ELb0ELb1ELb1ELb1EEEEEEEEEvNT_6ParamsE,"ax",@progbits
	.align	128
.text._ZN7cutlass13device_kernelIN5flash19enable_sm80_to_sm89INS1_16FlashAttnFwdSm80INS1_25CollectiveMainloopFwdSm80ILi8ELi1ELb1EN4cute5tupleIJNS5_1CILi128EEENS7_ILi112EEES8_EEELi128ENS_10bfloat16_tEfNS_4arch4Sm80ELb1ELb0ELb1ELb1ELb0ELb0ELb1ELb1EEENS1_21CollectiveEpilogueFwdINS6_IJS8_S8_S9_EEENS6_IJNS7_ILi1EEESH_SH_EEESB_SD_Li256ELb1ELb1ELb1ELb0EEENS1_36VarlenDynamicPersistentTileSchedulerILi128ELi112ELi256ELi256ELb1ELb1ELb0ELb1ELb1ELb1EEEEEEEEEvNT_6ParamsE:
        .type           _ZN7cutlass13device_kernelIN5flash19enable_sm80_to_sm89INS1_16FlashAttnFwdSm80INS1_25CollectiveMainloopFwdSm80ILi8ELi1ELb1EN4cute5tupleIJNS5_1CILi128EEENS7_ILi112EEES8_EEELi128ENS_10bfloat16_tEfNS_4arch4Sm80ELb1ELb0ELb1ELb1ELb0ELb0ELb1ELb1EEENS1_21CollectiveEpilogueFwdINS6_IJS8_S8_S9_EEENS6_IJNS7_ILi1EEESH_SH_EEESB_SD_Li256ELb1ELb1ELb1ELb0EEENS1_36VarlenDynamicPersistentTileSchedulerILi128ELi112ELi256ELi256ELb1ELb1ELb0ELb1ELb1ELb1EEEEEEEEEvNT_6ParamsE,@function
        .size           _ZN7cutlass13device_kernelIN5flash19enable_sm80_to_sm89INS1_16FlashAttnFwdSm80INS1_25CollectiveMainloopFwdSm80ILi8ELi1ELb1EN4cute5tupleIJNS5_1CILi128EEENS7_ILi112EEES8_EEELi128ENS_10bfloat16_tEfNS_4arch4Sm80ELb1ELb0ELb1ELb1ELb0ELb0ELb1ELb1EEENS1_21CollectiveEpilogueFwdINS6_IJS8_S8_S9_EEENS6_IJNS7_ILi1EEESH_SH_EEESB_SD_Li256ELb1ELb1ELb1ELb0EEENS1_36VarlenDynamicPersistentTileSchedulerILi128ELi112ELi256ELi256ELb1ELb1ELb0ELb1ELb1ELb1EEEEEEEEEvNT_6ParamsE,(.L_x_34 - _ZN7cutlass13device_kernelIN5flash19enable_sm80_to_sm89INS1_16FlashAttnFwdSm80INS1_25CollectiveMainloopFwdSm80ILi8ELi1ELb1EN4cute5tupleIJNS5_1CILi128EEENS7_ILi112EEES8_EEELi128ENS_10bfloat16_tEfNS_4arch4Sm80ELb1ELb0ELb1ELb1ELb0ELb0ELb1ELb1EEENS1_21CollectiveEpilogueFwdINS6_IJS8_S8_S9_EEENS6_IJNS7_ILi1EEESH_SH_EEESB_SD_Li256ELb1ELb1ELb1ELb0EEENS1_36VarlenDynamicPersistentTileSchedulerILi128ELi112ELi256ELi256ELb1ELb1ELb0ELb1ELb1ELb1EEEEEEEEEvNT_6ParamsE)
        .other          _ZN7cutlass13device_kernelIN5flash19enable_sm80_to_sm89INS1_16FlashAttnFwdSm80INS1_25CollectiveMainloopFwdSm80ILi8ELi1ELb1EN4cute5tupleIJNS5_1CILi128EEENS7_ILi112EEES8_EEELi128ENS_10bfloat16_tEfNS_4arch4Sm80ELb1ELb0ELb1ELb1ELb0ELb0ELb1ELb1EEENS1_21CollectiveEpilogueFwdINS6_IJS8_S8_S9_EEENS6_IJNS7_ILi1EEESH_SH_EEESB_SD_Li256ELb1ELb1ELb1ELb0EEENS1_36VarlenDynamicPersistentTileSchedulerILi128ELi112ELi256ELi256ELb1ELb1ELb0ELb1ELb1ELb1EEEEEEEEEvNT_6ParamsE,@"STO_CUDA_ENTRY STV_DEFAULT"
_ZN7cutlass13device_kernelIN5flash19enable_sm80_to_sm89INS1_16FlashAttnFwdSm80INS1_25CollectiveMainloopFwdSm80ILi8ELi1ELb1EN4cute5tupleIJNS5_1CILi128EEENS7_ILi112EEES8_EEELi128ENS_10bfloat16_tEfNS_4arch4Sm80ELb1ELb0ELb1ELb1ELb0ELb0ELb1ELb1EEENS1_21CollectiveEpilogueFwdINS6_IJS8_S8_S9_EEENS6_IJNS7_ILi1EEESH_SH_EEESB_SD_Li256ELb1ELb1ELb1ELb0EEENS1_36VarlenDynamicPersistentTileSchedulerILi128ELi112ELi256ELi256ELb1ELb1ELb0ELb1ELb1ELb1EEEEEEEEEvNT_6ParamsE:
[----:B------:R-:W-:Y:S01]  /*0000*/  LDC R1, c[0x0][0x28] ;  /* 0x00000a00ff017b82 */ /* 0x000fe20000000800 */
[----:B------:R-:W-:Y:S05]  /*0010*/  EXIT ;  /* 0x000000000000794d */ /* 0x000fea0003800000 */
.L_x_10:
        /* <DEDUP_REMOVED lines=14> */
.L_x_34:


//--------------------- .text._ZN7cutlass13device_kernelIN5flash19enable_sm80_to_sm89INS1_16FlashAttnFwdSm80INS1_25CollectiveMainloopFwdSm80ILi8ELi1ELb1EN4cute5tupleIJNS5_1CILi128EEENS7_ILi112EEES8_EEELi128ENS_10bfloat16_tEfNS_4arch4Sm80ELb1ELb0ELb1ELb1ELb0ELb1ELb1ELb1EEENS1_21CollectiveEpilogueFwdINS6_IJS8_S8_S9_EEENS6_IJNS7_ILi1EEESH_SH_EEESB_SD_Li256ELb1ELb1ELb1ELb0EEENS1_36VarlenDynamicPersistentTileSchedulerILi128ELi112ELi256ELi256ELb1ELb1ELb0ELb1ELb1ELb1EEEEEEEEEvNT_6ParamsE --------------------------
	.section	.text._ZN7cutlass13device_kernelIN5flash19enable_sm80_to_sm89INS1_16FlashAttnFwdSm80INS1_25CollectiveMainloopFwdSm80ILi8ELi1ELb1EN4cute5tupleIJNS5_1CILi128EEENS7_ILi112EEES8_EEELi128ENS_10bfloat16_tEfNS_4arch4Sm80ELb1ELb0ELb1ELb1ELb0ELb1ELb1ELb1EEENS1_21CollectiveEpilogueFwdINS6_IJS8_S8_S9_EEENS6_IJNS7_ILi1EEESH_SH_EEESB_SD_Li256ELb1ELb1ELb1ELb0EEENS1_36VarlenDynamicPersistentTileSchedulerILi128ELi112ELi256ELi256ELb1ELb1ELb0ELb1ELb1ELb1EEEEEEEEEvNT_6ParamsE,"ax",@progbits
	.align	128
.text._ZN7cutlass13device_kernelIN5flash19enable_sm80_to_sm89INS1_16FlashAttnFwdSm80INS1_25CollectiveMainloopFwdSm80ILi8ELi1ELb1EN4cute5tupleIJNS5_1CILi128EEENS7_ILi112EEES8_EEELi128ENS_10bfloat16_tEfNS_4arch4Sm80ELb1ELb0ELb1ELb1ELb0ELb1ELb1ELb1EEENS1_21CollectiveEpilogueFwdINS6_IJS8_S8_S9_EEENS6_IJNS7_ILi1EEESH_SH_EEESB_SD_Li256ELb1ELb1ELb1ELb0EEENS1_36VarlenDynamicPersistentTileSchedulerILi128ELi112ELi256ELi256ELb1ELb1ELb0ELb1ELb1ELb1EEEEEEEEEvNT_6ParamsE:
        .type           _ZN7cutlass13device_kernelIN5flash19enable_sm80_to_sm89INS1_16FlashAttnFwdSm80INS1_25CollectiveMainloopFwdSm80ILi8ELi1ELb1EN4cute5tupleIJNS5_1CILi128EEENS7_ILi112EEES8_EEELi128ENS_10bfloat16_tEfNS_4arch4Sm80ELb1ELb0ELb1ELb1ELb0ELb1ELb1ELb1EEENS1_21CollectiveEpilogueFwdINS6_IJS8_S8_S9_EEENS6_IJNS7_ILi1EEESH_SH_EEESB_SD_Li256ELb1ELb1ELb1ELb0EEENS1_36VarlenDynamicPersistentTileSchedulerILi128ELi112ELi256ELi256ELb1ELb1ELb0ELb1ELb1ELb1EEEEEEEEEvNT_6ParamsE,@function
        .size           _ZN7cutlass13device_kernelIN5flash19enable_sm80_to_sm89INS1_16FlashAttnFwdSm80INS1_25CollectiveMainloopFwdSm80ILi8ELi1ELb1EN4cute5tupleIJNS5_1CILi128EEENS7_ILi112EEES8_EEELi128ENS_10bfloat16_tEfNS_4arch4Sm80ELb1ELb0ELb1ELb1ELb0ELb1ELb1ELb1EEENS1_21CollectiveEpilogueFwdINS6_IJS8_S8_S9_EEENS6_IJNS7_ILi1EEESH_SH_EEESB_SD_Li256ELb1ELb1ELb1ELb0EEENS1_36VarlenDynamicPersistentTileSchedulerILi128ELi112ELi256ELi256ELb1ELb1ELb0ELb1ELb1ELb1EEEEEEEEEvNT_6ParamsE,(.L_x_35 - _ZN7cutlass13device_kernelIN5flash19enable_sm80_to_sm89INS1_16FlashAttnFwdSm80INS1_25CollectiveMainloopFwdSm80ILi8ELi1ELb1EN4cute5tupleIJNS5_1CILi128EEENS7_ILi112EEES8_EEELi128ENS_10bfloat16_tEfNS_4arch4Sm80ELb1ELb0ELb1ELb1ELb0ELb1ELb1ELb1EEENS1_21CollectiveEpilogueFwdINS6_IJS8_S8_S9_EEENS6_IJNS7_ILi1EEESH_SH_EEESB_SD_Li256ELb1ELb1ELb1ELb0EEENS1_36VarlenDynamicPersistentTileSchedulerILi128ELi112ELi256ELi256ELb1ELb1ELb0ELb1ELb1ELb1EEEEEEEEEvNT_6ParamsE)
        .other          _ZN7cutlass13device_kernelIN5flash19enable_sm80_to_sm89INS1_16FlashAttnFwdSm80INS1_25CollectiveMainloopFwdSm80ILi8ELi1ELb1EN4cute5tupleIJNS5_1CILi128EEENS7_ILi112EEES8_EEELi128ENS_10bfloat16_tEfNS_4arch4Sm80ELb1ELb0ELb1ELb1ELb0ELb1ELb1ELb1EEENS1_21CollectiveEpilogueFwdINS6_IJS8_S8_S9_EEENS6_IJNS7_ILi1EEESH_SH_EEESB_SD_Li256ELb1ELb1ELb1ELb0EEENS1_36VarlenDynamicPersistentTileSchedulerILi128ELi112ELi256ELi256ELb1ELb1ELb0ELb1ELb1ELb1EEEEEEEEEvNT_6ParamsE,@"STO_CUDA_ENTRY STV_DEFAULT"
_ZN7cutlass13device_kernelIN5flash19enable_sm80_to_sm89INS1_16FlashAttnFwdSm80INS1_25CollectiveMainloopFwdSm80ILi8ELi1ELb1EN4cute5tupleIJNS5_1CILi128EEENS7_ILi112EEES8_EEELi128ENS_10bfloat16_tEfNS_4arch4Sm80ELb1ELb0ELb1ELb1ELb0ELb1ELb1ELb1EEENS1_21CollectiveEpilogueFwdINS6_IJS8_S8_S9_EEENS6_IJNS7_ILi1EEESH_SH_EEESB_SD_Li256ELb1ELb1ELb1ELb0EEENS1_36VarlenDynamicPersistentTileSchedulerILi128ELi112ELi256ELi256ELb1ELb1ELb0ELb1ELb1ELb1EEEEEEEEEvNT_6ParamsE:
[----:B------:R-:W-:Y:S01]  /*0000*/  LDC R1, c[0x0][0x28] ;  /* 0x00000a00ff017b82 */ /* 0x000fe20000000800 */
[----:B------:R-:W-:Y:S05]  /*0010*/  EXIT ;  /* 0x000000000000794d */ /* 0x000fea0003800000 */
.L_x_11:
        /* <DEDUP_REMOVED lines=14> */
.L_x_35:


//--------------------- .text._ZN7cutlass13device_kernelIN5flash19enable_sm80_to_sm89INS1_16FlashAttnFwdSm80INS1_25CollectiveMainloopFwdSm80ILi8ELi1ELb1EN4cute5tupleIJNS5_1CILi128EEES8_S8_EEELi128ENS_10bfloat16_tEfNS_4arch4Sm80ELb0ELb0ELb0ELb0ELb0ELb0ELb1ELb1EEENS1_21CollectiveEpilogueFwdIS9_NS6_IJNS7_ILi1EEESF_SF_EEESA_SC_Li256ELb0ELb1ELb1ELb0EEENS1_19SingleTileSchedulerILb0ELb1ELb1ELi128EEEEEEEEEvNT_6ParamsE --------------------------
	.section	.text._ZN7cutlass13device_kernelIN5flash19enable_sm80_to_sm89INS1_16FlashAttnFwdSm80INS1_25CollectiveMainloopFwdSm80ILi8ELi1ELb1EN4cute5tupleIJNS5_1CILi128EEES8_S8_EEELi128ENS_10bfloat16_tEfNS_4arch4Sm80ELb0ELb0ELb0ELb0ELb0ELb0ELb1ELb1EEENS1_21CollectiveEpilogueFwdIS9_NS6_IJNS7_ILi1EEESF_SF_EEESA_SC_Li256ELb0ELb1ELb1ELb0EEENS1_19SingleTileSchedulerILb0ELb1ELb1ELi128EEEEEEEEEvNT_6ParamsE,"ax",@progbits
	.align	128
.text._ZN7cutlass13device_kernelIN5flash19enable_sm80_to_sm89INS1_16FlashAttnFwdSm80INS1_25CollectiveMainloopFwdSm80ILi8ELi1ELb1EN4cute5tupleIJNS5_1CILi128EEES8_S8_EEELi128ENS_10bfloat16_tEfNS_4arch4Sm80ELb0ELb0ELb0ELb0ELb0ELb0ELb1ELb1EEENS1_21CollectiveEpilogueFwdIS9_NS6_IJNS7_ILi1EEESF_SF_EEESA_SC_Li256ELb0ELb1ELb1ELb0EEENS1_19SingleTileSchedulerILb0ELb1ELb1ELi128EEEEEEEEEvNT_6ParamsE:
        .type           _ZN7cutlass13device_kernelIN5flash19enable_sm80_to_sm89INS1_16FlashAttnFwdSm80INS1_25CollectiveMainloopFwdSm80ILi8ELi1ELb1EN4cute5tupleIJNS5_1CILi128EEES8_S8_EEELi128ENS_10bfloat16_tEfNS_4arch4Sm80ELb0ELb0ELb0ELb0ELb0ELb0ELb1ELb1EEENS1_21CollectiveEpilogueFwdIS9_NS6_IJNS7_ILi1EEESF_SF_EEESA_SC_Li256ELb0ELb1ELb1ELb0EEENS1_19SingleTileSchedulerILb0ELb1ELb1ELi128EEEEEEEEEvNT_6ParamsE,@function
        .size           _ZN7cutlass13device_kernelIN5flash19enable_sm80_to_sm89INS1_16FlashAttnFwdSm80INS1_25CollectiveMainloopFwdSm80ILi8ELi1ELb1EN4cute5tupleIJNS5_1CILi128EEES8_S8_EEELi128ENS_10bfloat16_tEfNS_4arch4Sm80ELb0ELb0ELb0ELb0ELb0ELb0ELb1ELb1EEENS1_21CollectiveEpilogueFwdIS9_NS6_IJNS7_ILi1EEESF_SF_EEESA_SC_Li256ELb0ELb1ELb1ELb0EEENS1_19SingleTileSchedulerILb0ELb1ELb1ELi128EEEEEEEEEvNT_6ParamsE,(.L_x_36 - _ZN7cutlass13device_kernelIN5flash19enable_sm80_to_sm89INS1_16FlashAttnFwdSm80INS1_25CollectiveMainloopFwdSm80ILi8ELi1ELb1EN4cute5tupleIJNS5_1CILi128EEES8_S8_EEELi128ENS_10bfloat16_tEfNS_4arch4Sm80ELb0ELb0ELb0ELb0ELb0ELb0ELb1ELb1EEENS1_21CollectiveEpilogueFwdIS9_NS6_IJNS7_ILi1EEESF_SF_EEESA_SC_Li256ELb0ELb1ELb1ELb0EEENS1_19SingleTileSchedulerILb0ELb1ELb1ELi128EEEEEEEEEvNT_6ParamsE)
        .other          _ZN7cutlass13device_kernelIN5flash19enable_sm80_to_sm89INS1_16FlashAttnFwdSm80INS1_25CollectiveMainloopFwdSm80ILi8ELi1ELb1EN4cute5tupleIJNS5_1CILi128EEES8_S8_EEELi128ENS_10bfloat16_tEfNS_4arch4Sm80ELb0ELb0ELb0ELb0ELb0ELb0ELb1ELb1EEENS1_21CollectiveEpilogueFwdIS9_NS6_IJNS7_ILi1EEESF_SF_EEESA_SC_Li256ELb0ELb1ELb1ELb0EEENS1_19SingleTileSchedulerILb0ELb1ELb1ELi128EEEEEEEEEvNT_6ParamsE,@"STO_CUDA_ENTRY STV_DEFAULT"
_ZN7cutlass13device_kernelIN5flash19enable_sm80_to_sm89INS1_16FlashAttnFwdSm80INS1_25CollectiveMainloopFwdSm80ILi8ELi1ELb1EN4cute5tupleIJNS5_1CILi128EEES8_S8_EEELi128ENS_10bfloat16_tEfNS_4arch4Sm80ELb0ELb0ELb0ELb0ELb0ELb0ELb1ELb1EEENS1_21CollectiveEpilogueFwdIS9_NS6_IJNS7_ILi1EEESF_SF_EEESA_SC_Li256ELb0ELb1ELb1ELb0EEENS1_19SingleTileSchedulerILb0ELb1ELb1ELi128EEEEEEEEEvNT_6ParamsE:
[----:B------:R-:W-:Y:S01]  /*0000*/  LDC R1, c[0x0][0x28] ;  /* 0x00000a00ff017b82 */ /* 0x000fe20000000800 */
[----:B------:R-:W-:Y:S05]  /*0010*/  EXIT ;  /* 0x000000000000794d */ /* 0x000fea0003800000 */
.L_x_12:
        /* <DEDUP_REMOVED lines=14> */
.L_x_36:


//--------------------- .text._ZN7cutlass13device_kernelIN5flash19enable_sm80_to_sm89INS1_16FlashAttnFwdSm80INS1_25CollectiveMainloopFwdSm80ILi8ELi1ELb1EN4cute5tupleIJNS5_1CILi128EEENS7_ILi96EEES8_EEELi128ENS_10bfloat16_tEfNS_4arch4Sm80ELb0ELb1ELb0ELb0ELb0ELb0ELb1ELb1EEENS1_21CollectiveEpilogueFwdINS6_IJS8_S8_S9_EEENS6_IJNS7_ILi1EEESH_SH_EEESB_SD_Li256ELb0ELb1ELb1ELb0EEENS1_19SingleTileSchedulerILb0ELb1ELb1ELi128EEEEEEEEEvNT_6ParamsE --------------------------
	.section	.text._ZN7cutlass13device_kernelIN5flash19enable_sm80_to_sm89INS1_16FlashAttnFwdSm80INS1_25CollectiveMainloopFwdSm80ILi8ELi1ELb1EN4cute5tupleIJNS5_1CILi128EEENS7_ILi96EEES8_EEELi128ENS_10bfloat16_tEfNS_4arch4Sm80ELb0ELb1ELb0ELb0ELb0ELb0ELb1ELb1EEENS1_21CollectiveEpilogueFwdINS6_IJS8_S8_S9_EEENS6_IJNS7_ILi1EEESH_SH_EEESB_SD_Li256ELb0ELb1ELb1ELb0EEENS1_19SingleTileSchedulerILb0ELb1ELb1ELi128EEEEEEEEEvNT_6ParamsE,"ax",@progbits
	.align	128
.text._ZN7cutlass13device_kernelIN5flash19enable_sm80_to_sm89INS1_16FlashAttnFwdSm80INS1_25CollectiveMainloopFwdSm80ILi8ELi1ELb1EN4cute5tupleIJNS5_1CILi128EEENS7_ILi96EEES8_EEELi128ENS_10bfloat16_tEfNS_4arch4Sm80ELb0ELb1ELb0ELb0ELb0ELb0ELb1ELb1EEENS1_21CollectiveEpilogueFwdINS6_IJS8_S8_S9_EEENS6_IJNS7_ILi1EEESH_SH_EEESB_SD_Li256ELb0ELb1ELb1ELb0EEENS1_19SingleTileSchedulerILb0ELb1ELb1ELi128EEEEEEEEEvNT_6ParamsE:
        .type           _ZN7cutlass13device_kernelIN5flash19enable_sm80_to_sm89INS1_16FlashAttnFwdSm80INS1_25CollectiveMainloopFwdSm80ILi8ELi1ELb1EN4cute5tupleIJNS5_1CILi128EEENS7_ILi96EEES8_EEELi128ENS_10bfloat16_tEfNS_4arch4Sm80ELb0ELb1ELb0ELb0ELb0ELb0ELb1ELb1EEENS1_21CollectiveEpilogueFwdINS6_IJS8_S8_S9_EEENS6_IJNS7_ILi1EEESH_SH_EEESB_SD_Li256ELb0ELb1ELb1ELb0EEENS1_19SingleTileSchedulerILb0ELb1ELb1ELi128EEEEEEEEEvNT_6ParamsE,@function
        .size           _ZN7cutlass13device_kernelIN5flash19enable_sm80_to_sm89INS1_16FlashAttnFwdSm80INS1_25CollectiveMainloopFwdSm80ILi8ELi1ELb1EN4cute5tupleIJNS5_1CILi128EEENS7_ILi96EEES8_EEELi128ENS_10bfloat16_tEfNS_4arch4Sm80ELb0ELb1ELb0ELb0ELb0ELb0ELb1ELb1EEENS1_21CollectiveEpilogueFwdINS6_IJS8_S8_S9_EEENS6_IJNS7_ILi1EEESH_SH_EEESB_SD_Li256ELb0ELb1ELb1ELb0EEENS1_19SingleTileSchedulerILb0ELb1ELb1ELi128EEEEEEEEEvNT_6ParamsE,(.L_x_37 - _ZN7cutlass13device_kernelIN5flash19enable_sm80_to_sm89INS1_16FlashAttnFwdSm80INS1_25CollectiveMainloopFwdSm80ILi8ELi1ELb1EN4cute5tupleIJNS5_1CILi128EEENS7_ILi96EEES8_EEELi128ENS_10bfloat16_tEfNS_4arch4Sm80ELb0ELb1ELb0ELb0ELb0ELb0ELb1ELb1EEENS1_21CollectiveEpilogueFwdINS6_IJS8_S8_S9_EEENS6_IJNS7_ILi1EEESH_SH_EEESB_SD_Li256ELb0ELb1ELb1ELb0EEENS1_19SingleTileSchedulerILb0ELb1ELb1ELi128EEEEEEEEEvNT_6ParamsE)
        .other          _ZN7cutlass13device_kernelIN5flash19enable_sm80_to_sm89INS1_16FlashAttnFwdSm80INS1_25CollectiveMainloopFwdSm80ILi8ELi1ELb1EN4cute5tupleIJNS5_1CILi128EEENS7_ILi96EEES8_EEELi128ENS_10bfloat16_tEfNS_4arch4Sm80ELb0ELb1ELb0ELb0ELb0ELb0ELb1ELb1EEENS1_21CollectiveEpilogueFwdINS6_IJS8_S8_S9_EEENS6_IJNS7_ILi1EEESH_SH_EEESB_SD_Li256ELb0ELb1ELb1ELb0EEENS1_19SingleTileSchedulerILb0ELb1ELb1ELi128EEEEEEEEEvNT_6ParamsE,@"STO_CUDA_ENTRY STV_DEFAULT"
_ZN7cutlass13device_kernelIN5flash19enable_sm80_to_sm89INS1_16FlashAttnFwdSm80INS1_25CollectiveMainloopFwdSm80ILi8ELi1ELb1EN4cute5tupleIJNS5_1CILi128EEENS7_ILi96EEES8_EEELi128ENS_10bfloat16_tEfNS_4arch4Sm80ELb0ELb1ELb0ELb0ELb0ELb0ELb1ELb1EEENS1_21CollectiveEpilogueFwdINS6_IJS8_S8_S9_EEENS6_IJNS7_ILi1EEESH_SH_EEESB_SD_Li256ELb0ELb1ELb1ELb0EEENS1_19SingleTileSchedulerILb0ELb1ELb1ELi128EEEEEEEEEvNT_6ParamsE:
[----:B------:R-:W-:Y:S01]  /*0000*/  LDC R1, c[0x0][0x28] ;  /* 0x00000a00ff017b82 */ /* 0x000fe20000000800 */
[----:B------:R-:W-:Y:S05]  /*0010*/  EXIT ;  /* 0x000000000000794d */ /* 0x000fea0003800000 */
.L_x_13:
        /* <DEDUP_REMOVED lines=14> */
.L_x_37:


//--------------------- .text._ZN7cutlass13device_kernelIN5flash19enable_sm80_to_sm89INS1_16FlashAttnFwdSm80INS1_25CollectiveMainloopFwdSm80ILi8ELi1ELb1EN4cute5tupleIJNS5_1CILi128EEES8_S8_EEELi128ENS_10bfloat16_tEfNS_4arch4Sm80ELb1ELb0ELb0ELb0ELb0ELb0ELb1ELb1EEENS1_21CollectiveEpilogueFwdIS9_NS6_IJNS7_ILi1EEESF_SF_EEESA_SC_Li256ELb0ELb1ELb1ELb0EEENS1_30DynamicPersistentTileSchedulerILi256ELi256ELb1ELb1ELb0EEEEEEEEEvNT_6ParamsE --------------------------
	.section	.text._ZN7cutlass13device_kernelIN5flash19enable_sm80_to_sm89INS1_16FlashAttnFwdSm80INS1_25CollectiveMainloopFwdSm80ILi8ELi1ELb1EN4cute5tupleIJNS5_1CILi128EEES8_S8_EEELi128ENS_10bfloat16_tEfNS_4arch4Sm80ELb1ELb0ELb0ELb0ELb0ELb0ELb1ELb1EEENS1_21CollectiveEpilogueFwdIS9_NS6_IJNS7_ILi1EEESF_SF_EEESA_SC_Li256ELb0ELb1ELb1ELb0EEENS1_30DynamicPersistentTileSchedulerILi256ELi256ELb1ELb1ELb0EEEEEEEEEvNT_6ParamsE,"ax",@progbits
	.align	128
.text._ZN7cutlass13device_kernelIN5flash19enable_sm80_to_sm89INS1_16FlashAttnFwdSm80INS1_25CollectiveMainloopFwdSm80ILi8ELi1ELb1EN4cute5tupleIJNS5_1CILi128EEES8_S8_EEELi128ENS_10bfloat16_tEfNS_4arch4Sm80ELb1ELb0ELb0ELb0ELb0ELb0ELb1ELb1EEENS1_21CollectiveEpilogueFwdIS9_NS6_IJNS7_ILi1EEESF_SF_EEESA_SC_Li256ELb0ELb1ELb1ELb0EEENS1_30DynamicPersistentTileSchedulerILi256ELi256ELb1ELb1ELb0EEEEEEEEEvNT_6ParamsE:
        .type           _ZN7cutlass13device_kernelIN5flash19enable_sm80_to_sm89INS1_16FlashAttnFwdSm80INS1_25CollectiveMainloopFwdSm80ILi8ELi1ELb1EN4cute5tupleIJNS5_1CILi128EEES8_S8_EEELi128ENS_10bfloat16_tEfNS_4arch4Sm80ELb1ELb0ELb0ELb0ELb0ELb0ELb1ELb1EEENS1_21CollectiveEpilogueFwdIS9_NS6_IJNS7_ILi1EEESF_SF_EEESA_SC_Li256ELb0ELb1ELb1ELb0EEENS1_30DynamicPersistentTileSchedulerILi256ELi256ELb1ELb1ELb0EEEEEEEEEvNT_6ParamsE,@function
        .size           _ZN7cutlass13device_kernelIN5flash19enable_sm80_to_sm89INS1_16FlashAttnFwdSm80INS1_25CollectiveMainloopFwdSm80ILi8ELi1ELb1EN4cute5tupleIJNS5_1CILi128EEES8_S8_EEELi128ENS_10bfloat16_tEfNS_4arch4Sm80ELb1ELb0ELb0ELb0ELb0ELb0ELb1ELb1EEENS1_21CollectiveEpilogueFwdIS9_NS6_IJNS7_ILi1EEESF_SF_EEESA_SC_Li256ELb0ELb1ELb1ELb0EEENS1_30DynamicPersistentTileSchedulerILi256ELi256ELb1ELb1ELb0EEEEEEEEEvNT_6ParamsE,(.L_x_38 - _ZN7cutlass13device_kernelIN5flash19enable_sm80_to_sm89INS1_16FlashAttnFwdSm80INS1_25CollectiveMainloopFwdSm80ILi8ELi1ELb1EN4cute5tupleIJNS5_1CILi128EEES8_S8_EEELi128ENS_10bfloat16_tEfNS_4arch4Sm80ELb1ELb0ELb0ELb0ELb0ELb0ELb1ELb1EEENS1_21CollectiveEpilogueFwdIS9_NS6_IJNS7_ILi1EEESF_SF_EEESA_SC_Li256ELb0ELb1ELb1ELb0EEENS1_30DynamicPersistentTileSchedulerILi256ELi256ELb1ELb1ELb0EEEEEEEEEvNT_6ParamsE)
        .other          _ZN7cutlass13device_kernelIN5flash19enable_sm80_to_sm89INS1_16FlashAttnFwdSm80INS1_25CollectiveMainloopFwdSm80ILi8ELi1ELb1EN4cute5tupleIJNS5_1CILi128EEES8_S8_EEELi128ENS_10bfloat16_tEfNS_4arch4Sm80ELb1ELb0ELb0ELb0ELb0ELb0ELb1ELb1EEENS1_21CollectiveEpilogueFwdIS9_NS6_IJNS7_ILi1EEESF_SF_EEESA_SC_Li256ELb0ELb1ELb1ELb0EEENS1_30DynamicPersistentTileSchedulerILi256ELi256ELb1ELb1ELb0EEEEEEEEEvNT_6ParamsE,@"STO_CUDA_ENTRY STV_DEFAULT"
_ZN7cutlass13device_kernelIN5flash19enable_sm80_to_sm89INS1_16FlashAttnFwdSm80INS1_25CollectiveMainloopFwdSm80ILi8ELi1ELb1EN4cute5tupleIJNS5_1CILi128EEES8_S8_EEELi128ENS_10bfloat16_tEfNS_4arch4Sm80ELb1ELb0ELb0ELb0ELb0ELb0ELb1ELb1EEENS1_21CollectiveEpilogueFwdIS9_NS6_IJNS7_ILi1EEESF_SF_EEESA_SC_Li256ELb0ELb1ELb1ELb0EEENS1_30DynamicPersistentTileSchedulerILi256ELi256ELb1ELb1ELb0EEEEEEEEEvNT_6ParamsE:
[----:B------:R-:W-:Y:S01]  /*0000*/  LDC R1, c[0x0][0x28] ;  /* 0x00000a00ff017b82 */ /* 0x000fe20000000800 */
[----:B------:R-:W-:Y:S05]  /*0010*/  EXIT ;  /* 0x000000000000794d */ /* 0x000fea0003800000 */
.L_x_14:
        /* <DEDUP_REMOVED lines=14> */
.L_x_38:


//--------------------- .text._ZN7cutlass13device_kernelIN5flash19enable_sm80_to_sm89INS1_16FlashAttnFwdSm80INS1_25CollectiveMainloopFwdSm80ILi4ELi1ELb0EN4cute5tupleIJNS5_1CILi128EEENS7_ILi64EEES8_EEELi128ENS_10bfloat16_tEfNS_4arch4Sm80ELb0ELb0ELb0ELb0ELb0ELb0ELb1ELb1EEENS1_21CollectiveEpilogueFwdINS6_IJS8_S8_S9_EEENS6_IJNS7_ILi1EEESH_SH_EEESB_SD_Li128ELb0ELb1ELb1ELb0EEENS1_19SingleTileSchedulerILb0ELb1ELb1ELi128EEEEEEEEEvNT_6ParamsE --------------------------
	.section	.text._ZN7cutlass13device_kernelIN5flash19enable_sm80_to_sm89INS1_16FlashAttnFwdSm80INS1_25CollectiveMainloopFwdSm80ILi4ELi1ELb0EN4cute5tupleIJNS5_1CILi128EEENS7_ILi64EEES8_EEELi128ENS_10bfloat16_tEfNS_4arch4Sm80ELb0ELb0ELb0ELb0ELb0ELb0ELb1ELb1EEENS1_21CollectiveEpilogueFwdINS6_IJS8_S8_S9_EEENS6_IJNS7_ILi1EEESH_SH_EEESB_SD_Li128ELb0ELb1ELb1ELb0EEENS1_19SingleTileSchedulerILb0ELb1ELb1ELi128EEEEEEEEEvNT_6ParamsE,"ax",@progbits
	.align	128
.text._ZN7cutlass13device_kernelIN5flash19enable_sm80_to_sm89INS1_16FlashAttnFwdSm80INS1_25CollectiveMainloopFwdSm80ILi4ELi1ELb0EN4cute5tupleIJNS5_1CILi128EEENS7_ILi64EEES8_EEELi128ENS_10bfloat16_tEfNS_4arch4Sm80ELb0ELb0ELb0ELb0ELb0ELb0ELb1ELb1EEENS1_21CollectiveEpilogueFwdINS6_IJS8_S8_S9_EEENS6_IJNS7_ILi1EEESH_SH_EEESB_SD_Li128ELb0ELb1ELb1ELb0EEENS1_19SingleTileSchedulerILb0ELb1ELb1ELi128EEEEEEEEEvNT_6ParamsE:
        .type           _ZN7cutlass13device_kernelIN5flash19enable_sm80_to_sm89INS1_16FlashAttnFwdSm80INS1_25CollectiveMainloopFwdSm80ILi4ELi1ELb0EN4cute5tupleIJNS5_1CILi128EEENS7_ILi64EEES8_EEELi128ENS_10bfloat16_tEfNS_4arch4Sm80ELb0ELb0ELb0ELb0ELb0ELb0ELb1ELb1EEENS1_21CollectiveEpilogueFwdINS6_IJS8_S8_S9_EEENS6_IJNS7_ILi1EEESH_SH_EEESB_SD_Li128ELb0ELb1ELb1ELb0EEENS1_19SingleTileSchedulerILb0ELb1ELb1ELi128EEEEEEEEEvNT_6ParamsE,@function
        .size           _ZN7cutlass13device_kernelIN5flash19enable_sm80_to_sm89INS1_16FlashAttnFwdSm80INS1_25CollectiveMainloopFwdSm80ILi4ELi1ELb0EN4cute5tupleIJNS5_1CILi128EEENS7_ILi64EEES8_EEELi128ENS_10bfloat16_tEfNS_4arch4Sm80ELb0ELb0ELb0ELb0ELb0ELb0ELb1ELb1EEENS1_21CollectiveEpilogueFwdINS6_IJS8_S8_S9_EEENS6_IJNS7_ILi1EEESH_SH_EEESB_SD_Li128ELb0ELb1ELb1ELb0EEENS1_19SingleTileSchedulerILb0ELb1ELb1ELi128EEEEEEEEEvNT_6ParamsE,(.L_x_39 - _ZN7cutlass13device_kernelIN5flash19enable_sm80_to_sm89INS1_16FlashAttnFwdSm80INS1_25CollectiveMainloopFwdSm80ILi4ELi1ELb0EN4cute5tupleIJNS5_1CILi128EEENS7_ILi64EEES8_EEELi128ENS_10bfloat16_tEfNS_4arch4Sm80ELb0ELb0ELb0ELb0ELb0ELb0ELb1ELb1EEENS1_21CollectiveEpilogueFwdINS6_IJS8_S8_S9_EEENS6_IJNS7_ILi1EEESH_SH_EEESB_SD_Li128ELb0ELb1ELb1ELb0EEENS1_19SingleTileSchedulerILb0ELb1ELb1ELi128EEEEEEEEEvNT_6ParamsE)
        .other          _ZN7cutlass13device_kernelIN5flash19enable_sm80_to_sm89INS1_16FlashAttnFwdSm80INS1_25CollectiveMainloopFwdSm80ILi4ELi1ELb0EN4cute5tupleIJNS5_1CILi128EEENS7_ILi64EEES8_EEELi128ENS_10bfloat16_tEfNS_4arch4Sm80ELb0ELb0ELb0ELb0ELb0ELb0ELb1ELb1EEENS1_21CollectiveEpilogueFwdINS6_IJS8_S8_S9_EEENS6_IJNS7_ILi1EEESH_SH_EEESB_SD_Li128ELb0ELb1ELb1ELb0EEENS1_19SingleTileSchedulerILb0ELb1ELb1ELi128EEEEEEEEEvNT_6ParamsE,@"STO_CUDA_ENTRY STV_DEFAULT"
_ZN7cutlass13device_kernelIN5flash19enable_sm80_to_sm89INS1_16FlashAttnFwdSm80INS1_25CollectiveMainloopFwdSm80ILi4ELi1ELb0EN4cute5tupleIJNS5_1CILi128EEENS7_ILi64EEES8_EEELi128ENS_10bfloat16_tEfNS_4arch4Sm80ELb0ELb0ELb0ELb0ELb0ELb0ELb1ELb1EEENS1_21CollectiveEpilogueFwdINS6_IJS8_S8_S9_EEENS6_IJNS7_ILi1EEESH_SH_EEESB_SD_Li128ELb0ELb1ELb1ELb0EEENS1_19SingleTileSchedulerILb0ELb1ELb1ELi128EEEEEEEEEvNT_6ParamsE:
[----:B------:R-:W-:Y:S01]  /*0000*/  LDC R1, c[0x0][0x28] ;  /* 0x00000a00ff017b82 */ /* 0x000fe20000000800 */
[----:B------:R-:W-:Y:S05]  /*0010*/  EXIT ;  /* 0x000000000000794d */ /* 0x000fea0003800000 */
.L_x_15:
        /* <DEDUP_REMOVED lines=14> */
.L_x_39:


//--------------------- .text._ZN7cutlass13device_kernelIN5flash19enable_sm80_to_sm89INS1_16FlashAttnFwdSm80INS1_25CollectiveMainloopFwdSm80ILi8ELi1ELb1EN4cute5tupleIJNS5_1CILi128EEENS7_ILi112EEES8_EEELi128ENS_10bfloat16_tEfNS_4arch4Sm80ELb0ELb0ELb0ELb1ELb0ELb0ELb1ELb1EEENS1_21CollectiveEpilogueFwdINS6_IJS8_S8_S9_EEENS6_IJNS7_ILi1EEESH_SH_EEESB_SD_Li256ELb1ELb1ELb1ELb0EEENS1_36VarlenDynamicPersistentTileSchedulerILi128ELi112ELi256ELi256ELb1ELb1ELb0ELb0ELb1ELb1EEEEEEEEEvNT_6ParamsE --------------------------
	.section	.text._ZN7cutlass13device_kernelIN5flash19enable_sm80_to_sm89INS1_16FlashAttnFwdSm80INS1_25CollectiveMainloopFwdSm80ILi8ELi1ELb1EN4cute5tupleIJNS5_1CILi128EEENS7_ILi112EEES8_EEELi128ENS_10bfloat16_tEfNS_4arch4Sm80ELb0ELb0ELb0ELb1ELb0ELb0ELb1ELb1EEENS1_21CollectiveEpilogueFwdINS6_IJS8_S8_S9_EEENS6_IJNS7_ILi1EEESH_SH_EEESB_SD_Li256ELb1ELb1ELb1ELb0EEENS1_36VarlenDynamicPersistentTileSchedulerILi128ELi112ELi256ELi256ELb1ELb1ELb0ELb0ELb1ELb1EEEEEEEEEvNT_6ParamsE,"ax",@progbits
	.align	128
.text._ZN7cutlass13device_kernelIN5flash19enable_sm80_to_sm89INS1_16FlashAttnFwdSm80INS1_25CollectiveMainloopFwdSm80ILi8ELi1ELb1EN4cute5tupleIJNS5_1CILi128EEENS7_ILi112EEES8_EEELi128ENS_10bfloat16_tEfNS_4arch4Sm80ELb0ELb0ELb0ELb1ELb0ELb0ELb1ELb1EEENS1_21CollectiveEpilogueFwdINS6_IJS8_S8_S9_EEENS6_IJNS7_ILi1EEESH_SH_EEESB_SD_Li256ELb1ELb1ELb1ELb0EEENS1_36VarlenDynamicPersistentTileSchedulerILi128ELi112ELi256ELi256ELb1ELb1ELb0ELb0ELb1ELb1EEEEEEEEEvNT_6ParamsE:
        .type           _ZN7cutlass13device_kernelIN5flash19enable_sm80_to_sm89INS1_16FlashAttnFwdSm80INS1_25CollectiveMainloopFwdSm80ILi8ELi1ELb1EN4cute5tupleIJNS5_1CILi128EEENS7_ILi112EEES8_EEELi128ENS_10bfloat16_tEfNS_4arch4Sm80ELb0ELb0ELb0ELb1ELb0ELb0ELb1ELb1EEENS1_21CollectiveEpilogueFwdINS6_IJS8_S8_S9_EEENS6_IJNS7_ILi1EEESH_SH_EEESB_SD_Li256ELb1ELb1ELb1ELb0EEENS1_36VarlenDynamicPersistentTileSchedulerILi128ELi112ELi256ELi256ELb1ELb1ELb0ELb0ELb1ELb1EEEEEEEEEvNT_6ParamsE,@function
        .size           _ZN7cutlass13device_kernelIN5flash19enable_sm80_to_sm89INS1_16FlashAttnFwdSm80INS1_25CollectiveMainloopFwdSm80ILi8ELi1ELb1EN4cute5tupleIJNS5_1CILi128EEENS7_ILi112EEES8_EEELi128ENS_10bfloat16_tEfNS_4arch4Sm80ELb0ELb0ELb0ELb1ELb0ELb0ELb1ELb1EEENS1_21CollectiveEpilogueFwdINS6_IJS8_S8_S9_EEENS6_IJNS7_ILi1EEESH_SH_EEESB_SD_Li256ELb1ELb1ELb1ELb0EEENS1_36VarlenDynamicPersistentTileSchedulerILi128ELi112ELi256ELi256ELb1ELb1ELb0ELb0ELb1ELb1EEEEEEEEEvNT_6ParamsE,(.L_x_40 - _ZN7cutlass13device_kernelIN5flash19enable_sm80_to_sm89INS1_16FlashAttnFwdSm80INS1_25CollectiveMainloopFwdSm80ILi8ELi1ELb1EN4cute5tupleIJNS5_1CILi128EEENS7_ILi112EEES8_EEELi128ENS_10bfloat16_tEfNS_4arch4Sm80ELb0ELb0ELb0ELb1ELb0ELb0ELb1ELb1EEENS1_21CollectiveEpilogueFwdINS6_IJS8_S8_S9_EEENS6_IJNS7_ILi1EEESH_SH_EEESB_SD_Li256ELb1ELb1ELb1ELb0EEENS1_36VarlenDynamicPersistentTileSchedulerILi128ELi112ELi256ELi256ELb1ELb1ELb0ELb0ELb1ELb1EEEEEEEEEvNT_6ParamsE)
        .other          _ZN7cutlass13device_kernelIN5flash19enable_sm80_to_sm89INS1_16FlashAttnFwdSm80INS1_25CollectiveMainloopFwdSm80ILi8ELi1ELb1EN4cute5tupleIJNS5_1CILi128EEENS7_ILi112EEES8_EEELi128ENS_10bfloat16_tEfNS_4arch4Sm80ELb0ELb0ELb0ELb1ELb0ELb0ELb1ELb1EEENS1_21CollectiveEpilogueFwdINS6_IJS8_S8_S9_EEENS6_IJNS7_ILi1EEESH_SH_EEESB_SD_Li256ELb1ELb1ELb1ELb0EEENS1_36VarlenDynamicPersistentTileSchedulerILi128ELi112ELi256ELi256ELb1ELb1ELb0ELb0ELb1ELb1EEEEEEEEEvNT_6ParamsE,@"STO_CUDA_ENTRY STV_DEFAULT"
_ZN7cutlass13device_kernelIN5flash19enable_sm80_to_sm89INS1_16FlashAttnFwdSm80INS1_25CollectiveMainloopFwdSm80ILi8ELi1ELb1EN4cute5tupleIJNS5_1CILi128EEENS7_ILi112EEES8_EEELi128ENS_10bfloat16_tEfNS_4arch4Sm80ELb0ELb0ELb0ELb1ELb0ELb0ELb1ELb1EEENS1_21CollectiveEpilogueFwdINS6_IJS8_S8_S9_EEENS6_IJNS7_ILi1EEESH_SH_EEESB_SD_Li256ELb1ELb1ELb1ELb0EEENS1_36VarlenDynamicPersistentTileSchedulerILi128ELi112ELi256ELi256ELb1ELb1ELb0ELb0ELb1ELb1EEEEEEEEEvNT_6ParamsE:
[----:B------:R-:W-:Y:S01]  /*0000*/  LDC R1, c[0x0][0x28] ;  /* 0x00000a00ff017b82 */ /* 0x000fe20000000800 */
[----:B------:R-:W-:Y:S05]  /*0010*/  EXIT ;  /* 0x000000000000794d */ /* 0x000fea0003800000 */
.L_x_16:
        /* <DEDUP_REMOVED lines=14> */
.L_x_40:


//--------------------- .text._ZN7cutlass13device_kernelIN5flash19enable_sm80_to_sm89INS1_16FlashAttnFwdSm80INS1_25CollectiveMainloopFwdSm80ILi8ELi1ELb1EN4cute5tupleIJNS5_1CILi128EEENS7_ILi112EEES8_EEELi128ENS_10bfloat16_tEfNS_4arch4Sm80ELb0ELb0ELb0ELb1ELb0ELb1ELb1ELb1EEENS1_21CollectiveEpilogueFwdINS6_IJS8_S8_S9_EEENS6_IJNS7_ILi1EEESH_SH_EEESB_SD_Li256ELb1ELb1ELb1ELb0EEENS1_36VarlenDynamicPersistentTileSchedulerILi128ELi112ELi256ELi256ELb1ELb1ELb0ELb0ELb1ELb1EEEEEEEEEvNT_6ParamsE --------------------------
	.section	.text._ZN7cutlass13device_kernelIN5flash19enable_sm80_to_sm89INS1_16FlashAttnFwdSm80INS1_25CollectiveMainloopFwdSm80ILi8ELi1ELb1EN4cute5tupleIJNS5_1CILi128EEENS7_ILi112EEES8_EEELi128ENS_10bfloat16_tEfNS_4arch4Sm80ELb0ELb0ELb0ELb1ELb0ELb1ELb1ELb1EEENS1_21CollectiveEpilogueFwdINS6_IJS8_S8_S9_EEENS6_IJNS7_ILi1EEESH_SH_EEESB_SD_Li256ELb1ELb1ELb1ELb0EEENS1_36VarlenDynamicPersistentTileSchedulerILi128ELi112ELi256ELi256ELb1ELb1ELb0ELb0ELb1ELb1EEEEEEEEEvNT_6ParamsE,"ax",@progbits
	.align	128
.text._ZN7cutlass13device_kernelIN5flash19enable_sm80_to_sm89INS1_16FlashAttnFwdSm80INS1_25CollectiveMainloopFwdSm80ILi8ELi1ELb1EN4cute5tupleIJNS5_1CILi128EEENS7_ILi112EEES8_EEELi128ENS_10bfloat16_tEfNS_4arch4Sm80ELb0ELb0ELb0ELb1ELb0ELb1ELb1ELb1EEENS1_21CollectiveEpilogueFwdINS6_IJS8_S8_S9_EEENS6_IJNS7_ILi1EEESH_SH_EEESB_SD_Li256ELb1ELb1ELb1ELb0EEENS1_36VarlenDynamicPersistentTileSchedulerILi128ELi112ELi256ELi256ELb1ELb1ELb0ELb0ELb1ELb1EEEEEEEEEvNT_6ParamsE:
        .type           _ZN7cutlass13device_kernelIN5flash19enable_sm80_to_sm89INS1_16FlashAttnFwdSm80INS1_25CollectiveMainloopFwdSm80ILi8ELi1ELb1EN4cute5tupleIJNS5_1CILi128EEENS7_ILi112EEES8_EEELi128ENS_10bfloat16_tEfNS_4arch4Sm80ELb0ELb0ELb0ELb1ELb0ELb1ELb1ELb1EEENS1_21CollectiveEpilogueFwdINS6_IJS8_S8_S9_EEENS6_IJNS7_ILi1EEESH_SH_EEESB_SD_Li256ELb1ELb1ELb1ELb0EEENS1_36VarlenDynamicPersistentTileSchedulerILi128ELi112ELi256ELi256ELb1ELb1ELb0ELb0ELb1ELb1EEEEEEEEEvNT_6ParamsE,@function
        .size           _ZN7cutlass13device_kernelIN5flash19enable_sm80_to_sm89INS1_16FlashAttnFwdSm80INS1_25CollectiveMainloopFwdSm80ILi8ELi1ELb1EN4cute5tupleIJNS5_1CILi128EEENS7_ILi112EEES8_EEELi128ENS_10bfloat16_tEfNS_4arch4Sm80ELb0ELb0ELb0ELb1ELb0ELb1ELb1ELb1EEENS1_21CollectiveEpilogueFwdINS6_IJS8_S8_S9_EEENS6_IJNS7_ILi1EEESH_SH_EEESB_SD_Li256ELb1ELb1ELb1ELb0EEENS1_36VarlenDynamicPersistentTileSchedulerILi128ELi112ELi256ELi256ELb1ELb1ELb0ELb0ELb1ELb1EEEEEEEEEvNT_6ParamsE,(.L_x_41 - _ZN7cutlass13device_kernelIN5flash19enable_sm80_to_sm89INS1_16FlashAttnFwdSm80INS1_25CollectiveMainloopFwdSm80ILi8ELi1ELb1EN4cute5tupleIJNS5_1CILi128EEENS7_ILi112EEES8_EEELi128ENS_10bfloat16_tEfNS_4arch4Sm80ELb0ELb0ELb0ELb1ELb0ELb1ELb1ELb1EEENS1_21CollectiveEpilogueFwdINS6_IJS8_S8_S9_EEENS6_IJNS7_ILi1EEESH_SH_EEESB_SD_Li256ELb1ELb1ELb1ELb0EEENS1_36VarlenDynamicPersistentTileSchedulerILi128ELi112ELi256ELi256ELb1ELb1ELb0ELb0ELb1ELb1EEEEEEEEEvNT_6ParamsE)
        .other          _ZN7cutlass13device_kernelIN5flash19enable_sm80_to_sm89INS1_16FlashAttnFwdSm80INS1_25CollectiveMainloopFwdSm80ILi8ELi1ELb1EN4cute5tupleIJNS5_1CILi128EEENS7_ILi112EEES8_EEELi128ENS_10bfloat16_tEfNS_4arch4Sm80ELb0ELb0ELb0ELb1ELb0ELb1ELb1ELb1EEENS1_21CollectiveEpilogueFwdINS6_IJS8_S8_S9_EEENS6_IJNS7_ILi1EEESH_SH_EEESB_SD_Li256ELb1ELb1ELb1ELb0EEENS1_36VarlenDynamicPersistentTileSchedulerILi128ELi112ELi256ELi256ELb1ELb1ELb0ELb0ELb1ELb1EEEEEEEEEvNT_6ParamsE,@"STO_CUDA_ENTRY STV_DEFAULT"
_ZN7cutlass13device_kernelIN5flash19enable_sm80_to_sm89INS1_16FlashAttnFwdSm80INS1_25CollectiveMainloopFwdSm80ILi8ELi1ELb1EN4cute5tupleIJNS5_1CILi128EEENS7_ILi112EEES8_EEELi128ENS_10bfloat16_tEfNS_4arch4Sm80ELb0ELb0ELb0ELb1ELb0ELb1ELb1ELb1EEENS1_21CollectiveEpilogueFwdINS6_IJS8_S8_S9_EEENS6_IJNS7_ILi1EEESH_SH_EEESB_SD_Li256ELb1ELb1ELb1ELb0EEENS1_36VarlenDynamicPersistentTileSchedulerILi128ELi112ELi256ELi256ELb1ELb1ELb0ELb0ELb1ELb1EEEEEEEEEvNT_6ParamsE:
[----:B------:R-:W-:Y:S01]  /*0000*/  LDC R1, c[0x0][0x28] ;  /* 0x00000a00ff017b82 */ /* 0x000fe20000000800 */
[----:B------:R-:W-:Y:S05]  /*0010*/  EXIT ;  /* 0x000000000000794d */ /* 0x000fea0003800000 */
.L_x_17:
        /* <DEDUP_REMOVED lines=14> */
.L_x_41:


//--------------------- .text._ZN7cutlass13device_kernelIN5flash19enable_sm80_to_sm89INS1_16FlashAttnFwdSm80INS1_25CollectiveMainloopFwdSm80ILi4ELi1ELb0EN4cute5tupleIJNS5_1CILi128EEENS7_ILi48EEES8_EEELi128ENS_10bfloat16_tEfNS_4arch4Sm80ELb0ELb1ELb0ELb0ELb0ELb0ELb1ELb1EEENS1_21CollectiveEpilogueFwdINS6_IJS8_S8_S9_EEENS6_IJNS7_ILi1EEESH_SH_EEESB_SD_Li128ELb0ELb1ELb1ELb0EEENS1_19SingleTileSchedulerILb0ELb1ELb1ELi128EEEEEEEEEvNT_6ParamsE --------------------------
	.section	.text._ZN7cutlass13device_kernelIN5flash19enable_sm80_to_sm89INS1_16FlashAttnFwdSm80INS1_25CollectiveMainloopFwdSm80ILi4ELi1ELb0EN4cute5tupleIJNS5_1CILi128EEENS7_ILi48EEES8_EEELi128ENS_10bfloat16_tEfNS_4arch4Sm80ELb0ELb1ELb0ELb0ELb0ELb0ELb1ELb1EEENS1_21CollectiveEpilogueFwdINS6_IJS8_S8_S9_EEENS6_IJNS7_ILi1EEESH_SH_EEESB_SD_Li128ELb0ELb1ELb1ELb0EEENS1_19SingleTileSchedulerILb0ELb1ELb1ELi128EEEEEEEEEvNT_6ParamsE,"ax",@progbits
	.align	128
.text._ZN7cutlass13device_kernelIN5flash19enable_sm80_to_sm89INS1_16FlashAttnFwdSm80INS1_25CollectiveMainloopFwdSm80ILi4ELi1ELb0EN4cute5tupleIJNS5_1CILi128EEENS7_ILi48EEES8_EEELi128ENS_10bfloat16_tEfNS_4arch4Sm80ELb0ELb1ELb0ELb0ELb0ELb0ELb1ELb1EEENS1_21CollectiveEpilogueFwdINS6_IJS8_S8_S9_EEENS6_IJNS7_ILi1EEESH_SH_EEESB_SD_Li128ELb0ELb1ELb1ELb0EEENS1_19SingleTileSchedulerILb0ELb1ELb1ELi128EEEEEEEEEvNT_6ParamsE:
        .type           _ZN7cutlass13device_kernelIN5flash19enable_sm80_to_sm89INS1_16FlashAttnFwdSm80INS1_25CollectiveMainloopFwdSm80ILi4ELi1ELb0EN4cute5tupleIJNS5_1CILi128EEENS7_ILi48EEES8_EEELi128ENS_10bfloat16_tEfNS_4arch4Sm80ELb0ELb1ELb0ELb0ELb0ELb0ELb1ELb1EEENS1_21CollectiveEpilogueFwdINS6_IJS8_S8_S9_EEENS6_IJNS7_ILi1EEESH_SH_EEESB_SD_Li128ELb0ELb1ELb1ELb0EEENS1_19SingleTileSchedulerILb0ELb1ELb1ELi128EEEEEEEEEvNT_6ParamsE,@function
        .size           _ZN7cutlass13device_kernelIN5flash19enable_sm80_to_sm89INS1_16FlashAttnFwdSm80INS1_25CollectiveMainloopFwdSm80ILi4ELi1ELb0EN4cute5tupleIJNS5_1CILi128EEENS7_ILi48EEES8_EEELi128ENS_10bfloat16_tEfNS_4arch4Sm80ELb0ELb1ELb0ELb0ELb0ELb0ELb1ELb1EEENS1_21CollectiveEpilogueFwdINS6_IJS8_S8_S9_EEENS6_IJNS7_ILi1EEESH_SH_EEESB_SD_Li128ELb0ELb1ELb1ELb0EEENS1_19SingleTileSchedulerILb0ELb1ELb1ELi128EEEEEEEEEvNT_6ParamsE,(.L_x_42 - _ZN7cutlass13device_kernelIN5flash19enable_sm80_to_sm89INS1_16FlashAttnFwdSm80INS1_25CollectiveMainloopFwdSm80ILi4ELi1ELb0EN4cute5tupleIJNS5_1CILi128EEENS7_ILi48EEES8_EEELi128ENS_10bfloat16_tEfNS_4arch4Sm80ELb0ELb1ELb0ELb0ELb0ELb0ELb1ELb1EEENS1_21CollectiveEpilogueFwdINS6_IJS8_S8_S9_EEENS6_IJNS7_ILi1EEESH_SH_EEESB_SD_Li128ELb0ELb1ELb1ELb0EEENS1_19SingleTileSchedulerILb0ELb1ELb1ELi128EEEEEEEEEvNT_6ParamsE)
        .other          _ZN7cutlass13device_kernelIN5flash19enable_sm80_to_sm89INS1_16FlashAttnFwdSm80INS1_25CollectiveMainloopFwdSm80ILi4ELi1ELb0EN4cute5tupleIJNS5_1CILi128EEENS7_ILi48EEES8_EEELi128ENS_10bfloat16_tEfNS_4arch4Sm80ELb0ELb1ELb0ELb0ELb0ELb0ELb1ELb1EEENS1_21CollectiveEpilogueFwdINS6_IJS8_S8_S9_EEENS6_IJNS7_ILi1EEESH_SH_EEESB_SD_Li128ELb0ELb1ELb1ELb0EEENS1_19SingleTileSchedulerILb0ELb1ELb1ELi128EEEEEEEEEvNT_6ParamsE,@"STO_CUDA_ENTRY STV_DEFAULT"
_ZN7cutlass13device_kernelIN5flash19enable_sm80_to_sm89INS1_16FlashAttnFwdSm80INS1_25CollectiveMainloopFwdSm80ILi4ELi1ELb0EN4cute5tupleIJNS5_1CILi128EEENS7_ILi48EEES8_EEELi128ENS_10bfloat16_tEfNS_4arch4Sm80ELb0ELb1ELb0ELb0ELb0ELb0ELb1ELb1EEENS1_21CollectiveEpilogueFwdINS6_IJS8_S8_S9_EEENS6_IJNS7_ILi1EEESH_SH_EEESB_SD_Li128ELb0ELb1ELb1ELb0EEENS1_19SingleTileSchedulerILb0ELb1ELb1ELi128EEEEEEEEEvNT_6ParamsE:
[----:B------:R-:W-:Y:S01]  /*0000*/  LDC R1, c[0x0][0x28] ;  /* 0x00000a00ff017b82 */ /* 0x000fe20000000800 */
[----:B------:R-:W-:Y:S05]  /*0010*/  EXIT ;  /* 0x000000000000794d */ /* 0x000fea0003800000 */
.L_x_18:
        /* <DEDUP_REMOVED lines=14> */
.L_x_42:


//--------------------- .text._ZN7cutlass13device_kernelIN5flash19enable_sm80_to_sm89INS1_16FlashAttnFwdSm80INS1_25CollectiveMainloopFwdSm80ILi8ELi1ELb1EN4cute5tupleIJNS5_1CILi128EEENS7_ILi96EEES8_EEELi128ENS_10bfloat16_tEfNS_4arch4Sm80ELb0ELb1ELb0ELb1ELb0ELb0ELb1ELb1EEENS1_21CollectiveEpilogueFwdINS6_IJS8_S8_S9_EEENS6_IJNS7_ILi1EEESH_SH_EEESB_SD_Li256ELb1ELb1ELb1ELb0EEENS1_36VarlenDynamicPersistentTileSchedulerILi128ELi96ELi256ELi256ELb1ELb1ELb0ELb1ELb0ELb1EEEEEEEEEvNT_6ParamsE --------------------------
	.section	.text._ZN7cutlass13device_kernelIN5flash19enable_sm80_to_sm89INS1_16FlashAttnFwdSm80INS1_25CollectiveMainloopFwdSm80ILi8ELi1ELb1EN4cute5tupleIJNS5_1CILi128EEENS7_ILi96EEES8_EEELi128ENS_10bfloat16_tEfNS_4arch4Sm80ELb0ELb1ELb0ELb1ELb0ELb0ELb1ELb1EEENS1_21CollectiveEpilogueFwdINS6_IJS8_S8_S9_EEENS6_IJNS7_ILi1EEESH_SH_EEESB_SD_Li256ELb1ELb1ELb1ELb0EEENS1_36VarlenDynamicPersistentTileSchedulerILi128ELi96ELi256ELi256ELb1ELb1ELb0ELb1ELb0ELb1EEEEEEEEEvNT_6ParamsE,"ax",@progbits
	.align	128
.text._ZN7cutlass13device_kernelIN5flash19enable_sm80_to_sm89INS1_16FlashAttnFwdSm80INS1_25CollectiveMainloopFwdSm80ILi8ELi1ELb1EN4cute5tupleIJNS5_1CILi128EEENS7_ILi96EEES8_EEELi128ENS_10bfloat16_tEfNS_4arch4Sm80ELb0ELb1ELb0ELb1ELb0ELb0ELb1ELb1EEENS1_21CollectiveEpilogueFwdINS6_IJS8_S8_S9_EEENS6_IJNS7_ILi1EEESH_SH_EEESB_SD_Li256ELb1ELb1ELb1ELb0EEENS1_36VarlenDynamicPersistentTileSchedulerILi128ELi96ELi256ELi256ELb1ELb1ELb0ELb1ELb0ELb1EEEEEEEEEvNT_6ParamsE:
        .type           _ZN7cutlass13device_kernelIN5flash19enable_sm80_to_sm89INS1_16FlashAttnFwdSm80INS1_25CollectiveMainloopFwdSm80ILi8ELi1ELb1EN4cute5tupleIJNS5_1CILi128EEENS7_ILi96EEES8_EEELi128ENS_10bfloat16_tEfNS_4arch4Sm80ELb0ELb1ELb0ELb1ELb0ELb0ELb1ELb1EEENS1_21CollectiveEpilogueFwdINS6_IJS8_S8_S9_EEENS6_IJNS7_ILi1EEESH_SH_EEESB_SD_Li256ELb1ELb1ELb1ELb0EEENS1_36VarlenDynamicPersistentTileSchedulerILi128ELi96ELi256ELi256ELb1ELb1ELb0ELb1ELb0ELb1EEEEEEEEEvNT_6ParamsE,@function
        .size           _ZN7cutlass13device_kernelIN5flash19enable_sm80_to_sm89INS1_16FlashAttnFwdSm80INS1_25CollectiveMainloopFwdSm80ILi8ELi1ELb1EN4cute5tupleIJNS5_1CILi128EEENS7_ILi96EEES8_EEELi128ENS_10bfloat16_tEfNS_4arch4Sm80ELb0ELb1ELb0ELb1ELb0ELb0ELb1ELb1EEENS1_21CollectiveEpilogueFwdINS6_IJS8_S8_S9_EEENS6_IJNS7_ILi1EEESH_SH_EEESB_SD_Li256ELb1ELb1ELb1ELb0EEENS1_36VarlenDynamicPersistentTileSchedulerILi128ELi96ELi256ELi256ELb1ELb1ELb0ELb1ELb0ELb1EEEEEEEEEvNT_6ParamsE,(.L_x_43 - _ZN7cutlass13device_kernelIN5flash19enable_sm80_to_sm89INS1_16FlashAttnFwdSm80INS1_25CollectiveMainloopFwdSm80ILi8ELi1ELb1EN4cute5tupleIJNS5_1CILi128EEENS7_ILi96EEES8_EEELi128ENS_10bfloat16_tEfNS_4arch4Sm80ELb0ELb1ELb0ELb1ELb0ELb0ELb1ELb1EEENS1_21CollectiveEpilogueFwdINS6_IJS8_S8_S9_EEENS6_IJNS7_ILi1EEESH_SH_EEESB_SD_Li256ELb1ELb1ELb1ELb0EEENS1_36VarlenDynamicPersistentTileSchedulerILi128ELi96ELi256ELi256ELb1ELb1ELb0ELb1ELb0ELb1EEEEEEEEEvNT_6ParamsE)
        .other          _ZN7cutlass13device_kernelIN5flash19enable_sm80_to_sm89INS1_16FlashAttnFwdSm80INS1_25CollectiveMainloopFwdSm80ILi8ELi1ELb1EN4cute5tupleIJNS5_1CILi128EEENS7_ILi96EEES8_EEELi128ENS_10bfloat16_tEfNS_4arch4Sm80ELb0ELb1ELb0ELb1ELb0ELb0ELb1ELb1EEENS1_21CollectiveEpilogueFwdINS6_IJS8_S8_S9_EEENS6_IJNS7_ILi1EEESH_SH_EEESB_SD_Li256ELb1ELb1ELb1ELb0EEENS1_36VarlenDynamicPersistentTileSchedulerILi128ELi96ELi256ELi256ELb1ELb1ELb0ELb1ELb0ELb1EEEEEEEEEvNT_6ParamsE,@"STO_CUDA_ENTRY STV_DEFAULT"
_ZN7cutlass13device_kernelIN5flash19enable_sm80_to_sm89INS1_16FlashAttnFwdSm80INS1_25CollectiveMainloopFwdSm80ILi8ELi1ELb1EN4cute5tupleIJNS5_1CILi128EEENS7_ILi96EEES8_EEELi128ENS_10bfloat16_tEfNS_4arch4Sm80ELb0ELb1ELb0ELb1ELb0ELb0ELb1ELb1EEENS1_21CollectiveEpilogueFwdINS6_IJS8_S8_S9_EEENS6_IJNS7_ILi1EEESH_SH_EEESB_SD_Li256ELb1ELb1ELb1ELb0EEENS1_36VarlenDynamicPersistentTileSchedulerILi128ELi96ELi256ELi256ELb1ELb1ELb0ELb1ELb0ELb1EEEEEEEEEvNT_6ParamsE:
[----:B------:R-:W-:Y:S01]  /*0000*/  LDC R1, c[0x0][0x28] ;  /* 0x00000a00ff017b82 */ /* 0x000fe20000000800 */
[----:B------:R-:W-:Y:S05]  /*0010*/  EXIT ;  /* 0x000000000000794d */ /* 0x000fea0003800000 */
.L_x_19:
        /* <DEDUP_REMOVED lines=14> */
.L_x_43:


//--------------------- .text._ZN7cutlass13device_kernelIN5flash19enable_sm80_to_sm89INS1_16FlashAttnFwdSm80INS1_25CollectiveMainloopFwdSm80ILi8ELi1ELb1EN4cute5tupleIJNS5_1CILi128EEENS7_ILi96EEES8_EEELi128ENS_10bfloat16_tEfNS_4arch4Sm80ELb0ELb1ELb0ELb1ELb0ELb1ELb1ELb1EEENS1_21CollectiveEpilogueFwdINS6_IJS8_S8_S9_EEENS6_IJNS7_ILi1EEESH_SH_EEESB_SD_Li256ELb1ELb1ELb1ELb0EEENS1_36VarlenDynamicPersistentTileSchedulerILi128ELi96ELi256ELi256ELb1ELb1ELb0ELb1ELb0ELb1EEEEEEEEEvNT_6ParamsE --------------------------
	.section	.text._ZN7cutlass13device_kernelIN5flash19enable_sm80_to_sm89INS1_16FlashAttnFwdSm80INS1_25CollectiveMainloopFwdSm80ILi8ELi1ELb1EN4cute5tupleIJNS5_1CILi128EEENS7_ILi96EEES8_EEELi128ENS_10bfloat16_tEfNS_4arch4Sm80ELb0ELb1ELb0ELb1ELb0ELb1ELb1ELb1EEENS1_21CollectiveEpilogueFwdINS6_IJS8_S8_S9_EEENS6_IJNS7_ILi1EEESH_SH_EEESB_SD_Li256ELb1ELb1ELb1ELb0EEENS1_36VarlenDynamicPersistentTileSchedulerILi128ELi96ELi256ELi256ELb1ELb1ELb0ELb1ELb0ELb1EEEEEEEEEvNT_6ParamsE,"ax",@progbits
	.align	128
.text._ZN7cutlass13device_kernelIN5flash19enable_sm80_to_sm89INS1_16FlashAttnFwdSm80INS1_25CollectiveMainloopFwdSm80ILi8ELi1ELb1EN4cute5tupleIJNS5_1CILi128EEENS7_ILi96EEES8_EEELi128ENS_10bfloat16_tEfNS_4arch4Sm80ELb0ELb1ELb0ELb1ELb0ELb1ELb1ELb1EEENS1_21CollectiveEpilogueFwdINS6_IJS8_S8_S9_EEENS6_IJNS7_ILi1EEESH_SH_EEESB_SD_Li256ELb1ELb1ELb1ELb0EEENS1_36VarlenDynamicPersistentTileSchedulerILi128ELi96ELi256ELi256ELb1ELb1ELb0ELb1ELb0ELb1EEEEEEEEEvNT_6ParamsE:
        .type           _ZN7cutlass13device_kernelIN5flash19enable_sm80_to_sm89INS1_16FlashAttnFwdSm80INS1_25CollectiveMainloopFwdSm80ILi8ELi1ELb1EN4cute5tupleIJNS5_1CILi128EEENS7_ILi96EEES8_EEELi128ENS_10bfloat16_tEfNS_4arch4Sm80ELb0ELb1ELb0ELb1ELb0ELb1ELb1ELb1EEENS1_21CollectiveEpilogueFwdINS6_IJS8_S8_S9_EEENS6_IJNS7_ILi1EEESH_SH_EEESB_SD_Li256ELb1ELb1ELb1ELb0EEENS1_36VarlenDynamicPersistentTileSchedulerILi128ELi96ELi256ELi256ELb1ELb1ELb0ELb1ELb0ELb1EEEEEEEEEvNT_6ParamsE,@function
        .size           _ZN7cutlass13device_kernelIN5flash19enable_sm80_to_sm89INS1_16FlashAttnFwdSm80INS1_25CollectiveMainloopFwdSm80ILi8ELi1ELb1EN4cute5tupleIJNS5_1CILi128EEENS7_ILi96EEES8_EEELi128ENS_10bfloat16_tEfNS_4arch4Sm80ELb0ELb1ELb0ELb1ELb0ELb1ELb1ELb1EEENS1_21CollectiveEpilogueFwdINS6_IJS8_S8_S9_EEENS6_IJNS7_ILi1EEESH_SH_EEESB_SD_Li256ELb1ELb1ELb1ELb0EEENS1_36VarlenDynamicPersistentTileSchedulerILi128ELi96ELi256ELi256ELb1ELb1ELb0ELb1ELb0ELb1EEEEEEEEEvNT_6ParamsE,(.L_x_44 - _ZN7cutlass13device_kernelIN5flash19enable_sm80_to_sm89INS1_16FlashAttnFwdSm80INS1_25CollectiveMainloopFwdSm80ILi8ELi1ELb1EN4cute5tupleIJNS5_1CILi128EEENS7_ILi96EEES8_EEELi128ENS_10bfloat16_tEfNS_4arch4Sm80ELb0ELb1ELb0ELb1ELb0ELb1ELb1ELb1EEENS1_21CollectiveEpilogueFwdINS6_IJS8_S8_S9_EEENS6_IJNS7_ILi1EEESH_SH_EEESB_SD_Li256ELb1ELb1ELb1ELb0EEENS1_36VarlenDynamicPersistentTileSchedulerILi128ELi96ELi256ELi256ELb1ELb1ELb0ELb1ELb0ELb1EEEEEEEEEvNT_6ParamsE)
        .other          _ZN7cutlass13device_kernelIN5flash19enable_sm80_to_sm89INS1_16FlashAttnFwdSm80INS1_25CollectiveMainloopFwdSm80ILi8ELi1ELb1EN4cute5tupleIJNS5_1CILi128EEENS7_ILi96EEES8_EEELi128ENS_10bfloat16_tEfNS_4arch4Sm80ELb0ELb1ELb0ELb1ELb0ELb1ELb1ELb1EEENS1_21CollectiveEpilogueFwdINS6_IJS8_S8_S9_EEENS6_IJNS7_ILi1EEESH_SH_EEESB_SD_Li256ELb1ELb1ELb1ELb0EEENS1_36VarlenDynamicPersistentTileSchedulerILi128ELi96ELi256ELi256ELb1ELb1ELb0ELb1ELb0ELb1EEEEEEEEEvNT_6ParamsE,@"STO_CUDA_ENTRY STV_DEFAULT"
_ZN7cutlass13device_kernelIN5flash19enable_sm80_to_sm89INS1_16FlashAttnFwdSm80INS1_25CollectiveMainloopFwdSm80ILi8ELi1ELb1EN4cute5tupleIJNS5_1CILi128EEENS7_ILi96EEES8_EEELi128ENS_10bfloat16_tEfNS_4arch4Sm80ELb0ELb1ELb0ELb1ELb0ELb1ELb1ELb1EEENS1_21CollectiveEpilogueFwdINS6_IJS8_S8_S9_EEENS6_IJNS7_ILi1EEESH_SH_EEESB_SD_Li256ELb1ELb1ELb1ELb0EEENS1_36VarlenDynamicPersistentTileSchedulerILi128ELi96ELi256ELi256ELb1ELb1ELb0ELb1ELb0ELb1EEEEEEEEEvNT_6ParamsE:
[----:B------:R-:W-:Y:S01]  /*0000*/  LDC R1, c[0x0][0x28] ;  /* 0x00000a00ff017b82 */ /* 0x000fe20000000800 */
[----:B------:R-:W-:Y:S05]  /*0010*/  EXIT ;  /* 0x000000000000794d */ /* 0x000fea0003800000 */
.L_x_20:
        /* <DEDUP_REMOVED lines=14> */
.L_x_44:


//--------------------- .text._ZN7cutlass13device_kernelIN5flash19enable_sm80_to_sm89INS1_16FlashAttnFwdSm80INS1_25CollectiveMainloopFwdSm80ILi4ELi1ELb0EN4cute5tupleIJNS5_1CILi128EEENS7_ILi64EEES8_EEELi128ENS_10bfloat16_tEfNS_4arch4Sm80ELb1ELb0ELb0ELb0ELb0ELb0ELb1ELb1EEENS1_21CollectiveEpilogueFwdINS6_IJS8_S8_S9_EEENS6_IJNS7_ILi1EEESH_SH_EEESB_SD_Li128ELb0ELb1ELb1ELb0EEENS1_30DynamicPersistentTileSchedulerILi128ELi128ELb1ELb1ELb0EEEEEEEEEvNT_6ParamsE --------------------------
	.section	.text._ZN7cutlass13device_kernelIN5flash19enable_sm80_to_sm89INS1_16FlashAttnFwdSm80INS1_25CollectiveMainloopFwdSm80ILi4ELi1ELb0EN4cute5tupleIJNS5_1CILi128EEENS7_ILi64EEES8_EEELi128ENS_10bfloat16_tEfNS_4arch4Sm80ELb1ELb0ELb0ELb0ELb0ELb0ELb1ELb1EEENS1_21CollectiveEpilogueFwdINS6_IJS8_S8_S9_EEENS6_IJNS7_ILi1EEESH_SH_EEESB_SD_Li128ELb0ELb1ELb1ELb0EEENS1_30DynamicPersistentTileSchedulerILi128ELi128ELb1ELb1ELb0EEEEEEEEEvNT_6ParamsE,"ax",@progbits
	.align	128
.text._ZN7cutlass13device_kernelIN5flash19enable_sm80_to_sm89INS1_16FlashAttnFwdSm80INS1_25CollectiveMainloopFwdSm80ILi4ELi1ELb0EN4cute5tupleIJNS5_1CILi128EEENS7_ILi64EEES8_EEELi128ENS_10bfloat16_tEfNS_4arch4Sm80ELb1ELb0ELb0ELb0ELb0ELb0ELb1ELb1EEENS1_21CollectiveEpilogueFwdINS6_IJS8_S8_S9_EEENS6_IJNS7_ILi1EEESH_SH_EEESB_SD_Li128ELb0ELb1ELb1ELb0EEENS1_30DynamicPersistentTileSchedulerILi128ELi128ELb1ELb1ELb0EEEEEEEEEvNT_6ParamsE:
        .type           _ZN7cutlass13device_kernelIN5flash19enable_sm80_to_sm89INS1_16FlashAttnFwdSm80INS1_25CollectiveMainloopFwdSm80ILi4ELi1ELb0EN4cute5tupleIJNS5_1CILi128EEENS7_ILi64EEES8_EEELi128ENS_10bfloat16_tEfNS_4arch4Sm80ELb1ELb0ELb0ELb0ELb0ELb0ELb1ELb1EEENS1_21CollectiveEpilogueFwdINS6_IJS8_S8_S9_EEENS6_IJNS7_ILi1EEESH_SH_EEESB_SD_Li128ELb0ELb1ELb1ELb0EEENS1_30DynamicPersistentTileSchedulerILi128ELi128ELb1ELb1ELb0EEEEEEEEEvNT_6ParamsE,@function
        .size           _ZN7cutlass13device_kernelIN5flash19enable_sm80_to_sm89INS1_16FlashAttnFwdSm80INS1_25CollectiveMainloopFwdSm80ILi4ELi1ELb0EN4cute5tupleIJNS5_1CILi128EEENS7_ILi64EEES8_EEELi128ENS_10bfloat16_tEfNS_4arch4Sm80ELb1ELb0ELb0ELb0ELb0ELb0ELb1ELb1EEENS1_21CollectiveEpilogueFwdINS6_IJS8_S8_S9_EEENS6_IJNS7_ILi1EEESH_SH_EEESB_SD_Li128ELb0ELb1ELb1ELb0EEENS1_30DynamicPersistentTileSchedulerILi128ELi128ELb1ELb1ELb0EEEEEEEEEvNT_6ParamsE,(.L_x_45 - _ZN7cutlass13device_kernelIN5flash19enable_sm80_to_sm89INS1_16FlashAttnFwdSm80INS1_25CollectiveMainloopFwdSm80ILi4ELi1ELb0EN4cute5tupleIJNS5_1CILi128EEENS7_ILi64EEES8_EEELi128ENS_10bfloat16_tEfNS_4arch4Sm80ELb1ELb0ELb0ELb0ELb0ELb0ELb1ELb1EEENS1_21CollectiveEpilogueFwdINS6_IJS8_S8_S9_EEENS6_IJNS7_ILi1EEESH_SH_EEESB_SD_Li128ELb0ELb1ELb1ELb0EEENS1_30DynamicPersistentTileSchedulerILi128ELi128ELb1ELb1ELb0EEEEEEEEEvNT_6ParamsE)
        .other          _ZN7cutlass13device_kernelIN5flash19enable_sm80_to_sm89INS1_16FlashAttnFwdSm80INS1_25CollectiveMainloopFwdSm80ILi4ELi1ELb0EN4cute5tupleIJNS5_1CILi128EEENS7_ILi64EEES8_EEELi128ENS_10bfloat16_tEfNS_4arch4Sm80ELb1ELb0ELb0ELb0ELb0ELb0ELb1ELb1EEENS1_21CollectiveEpilogueFwdINS6_IJS8_S8_S9_EEENS6_IJNS7_ILi1EEESH_SH_EEESB_SD_Li128ELb0ELb1ELb1ELb0EEENS1_30DynamicPersistentTileSchedulerILi128ELi128ELb1ELb1ELb0EEEEEEEEEvNT_6ParamsE,@"STO_CUDA_ENTRY STV_DEFAULT"
_ZN7cutlass13device_kernelIN5flash19enable_sm80_to_sm89INS1_16FlashAttnFwdSm80INS1_25CollectiveMainloopFwdSm80ILi4ELi1ELb0EN4cute5tupleIJNS5_1CILi128EEENS7_ILi64EEES8_EEELi128ENS_10bfloat16_tEfNS_4arch4Sm80ELb1ELb0ELb0ELb0ELb0ELb0ELb1ELb1EEENS1_21CollectiveEpilogueFwdINS6_IJS8_S8_S9_EEENS6_IJNS7_ILi1EEESH_SH_EEESB_SD_Li128ELb0ELb1ELb1ELb0EEENS1_30DynamicPersistentTileSchedulerILi128ELi128ELb1ELb1ELb0EEEEEEEEEvNT_6ParamsE:
[----:B------:R-:W-:Y:S01]  /*0000*/  LDC R1, c[0x0][0x28] ;  /* 0x00000a00ff017b82 */ /* 0x000fe20000000800 */
[----:B------:R-:W-:Y:S05]  /*0010*/  EXIT ;  /* 0x000000000000794d */ /* 0x000fea0003800000 */
.L_x_21:
        /* <DEDUP_REMOVED lines=14> */
.L_x_45:


//--------------------- .text._ZN7cutlass13device_kernelIN5flash19enable_sm80_to_sm89INS1_16FlashAttnFwdSm80INS1_25CollectiveMainloopFwdSm80ILi8ELi1ELb1EN4cute5tupleIJNS5_1CILi128EEENS7_ILi112EEES8_EEELi128ENS_10bfloat16_tEfNS_4arch4Sm80ELb1ELb0ELb0ELb1ELb0ELb0ELb1ELb1EEENS1_21CollectiveEpilogueFwdINS6_IJS8_S8_S9_EEENS6_IJNS7_ILi1EEESH_SH_EEESB_SD_Li256ELb1ELb1ELb1ELb0EEENS1_36VarlenDynamicPersistentTileSchedulerILi128ELi112ELi256ELi256ELb1ELb1ELb0ELb1ELb1ELb1EEEEEEEEEvNT_6ParamsE --------------------------
	.section	.text._ZN7cutlass13device_kernelIN5flash19enable_sm80_to_sm89INS1_16FlashAttnFwdSm80INS1_25CollectiveMainloopFwdSm80ILi8ELi1ELb1EN4cute5tupleIJNS5_1CILi128EEENS7_ILi112EEES8_EEELi128ENS_10bfloat16_tEfNS_4arch4Sm80ELb1ELb0ELb0ELb1ELb0ELb0ELb1ELb1EEENS1_21CollectiveEpilogueFwdINS6_IJS8_S8_S9_EEENS6_IJNS7_ILi1EEESH_SH_EEESB_SD_Li256ELb1ELb1ELb1ELb0EEENS1_36VarlenDynamicPersistentTileSchedulerILi128ELi112ELi256ELi256ELb1ELb1ELb0ELb1ELb1ELb1EEEEEEEEEvNT_6ParamsE,"ax",@progbits
	.align	128
.text._ZN7cutlass13device_kernelIN5flash19enable_sm80_to_sm89INS1_16FlashAttnFwdSm80INS1_25CollectiveMainloopFwdSm80ILi8ELi1ELb1EN4cute5tupleIJNS5_1CILi128EEENS7_ILi112EEES8_EEELi128ENS_10bfloat16_tEfNS_4arch4Sm80ELb1ELb0ELb0ELb1ELb0ELb0ELb1ELb1EEENS1_21CollectiveEpilogueFwdINS6_IJS8_S8_S9_EEENS6_IJNS7_ILi1EEESH_SH_EEESB_SD_Li256ELb1ELb1ELb1ELb0EEENS1_36VarlenDynamicPersistentTileSchedulerILi128ELi112ELi256ELi256ELb1ELb1ELb0ELb1ELb1ELb1EEEEEEEEEvNT_6ParamsE:
        .type           _ZN7cutlass13device_kernelIN5flash19enable_sm80_to_sm89INS1_16FlashAttnFwdSm80INS1_25CollectiveMainloopFwdSm80ILi8ELi1ELb1EN4cute5tupleIJNS5_1CILi128EEENS7_ILi112EEES8_EEELi128ENS_10bfloat16_tEfNS_4arch4Sm80ELb1ELb0ELb0ELb1ELb0ELb0ELb1ELb1EEENS1_21CollectiveEpilogueFwdINS6_IJS8_S8_S9_EEENS6_IJNS7_ILi1EEESH_SH_EEESB_SD_Li256ELb1ELb1ELb1ELb0EEENS1_36VarlenDynamicPersistentTileSchedulerILi128ELi112ELi256ELi256ELb1ELb1ELb0ELb1ELb1ELb1EEEEEEEEEvNT_6ParamsE,@function
        .size           _ZN7cutlass13device_kernelIN5flash19enable_sm80_to_sm89INS1_16FlashAttnFwdSm80INS1_25CollectiveMainloopFwdSm80ILi8ELi1ELb1EN4cute5tupleIJNS5_1CILi128EEENS7_ILi112EEES8_EEELi128ENS_10bfloat16_tEfNS_4arch4Sm80ELb1ELb0ELb0ELb1ELb0ELb0ELb1ELb1EEENS1_21CollectiveEpilogueFwdINS6_IJS8_S8_S9_EEENS6_IJNS7_ILi1EEESH_SH_EEESB_SD_Li256ELb1ELb1ELb1ELb0EEENS1_36VarlenDynamicPersistentTileSchedulerILi128ELi112ELi256ELi256ELb1ELb1ELb0ELb1ELb1ELb1EEEEEEEEEvNT_6ParamsE,(.L_x_46 - _ZN7cutlass13device_kernelIN5flash19enable_sm80_to_sm89INS1_16FlashAttnFwdSm80INS1_25CollectiveMainloopFwdSm80ILi8ELi1ELb1EN4cute5tupleIJNS5_1CILi128EEENS7_ILi112EEES8_EEELi128ENS_10bfloat16_tEfNS_4arch4Sm80ELb1ELb0ELb0ELb1ELb0ELb0ELb1ELb1EEENS1_21CollectiveEpilogueFwdINS6_IJS8_S8_S9_EEENS6_IJNS7_ILi1EEESH_SH_EEESB_SD_Li256ELb1ELb1ELb1ELb0EEENS1_36VarlenDynamicPersistentTileSchedulerILi128ELi112ELi256ELi256ELb1ELb1ELb0ELb1ELb1ELb1EEEEEEEEEvNT_6ParamsE)
        .other          _ZN7cutlass13device_kernelIN5flash19enable_sm80_to_sm89INS1_16FlashAttnFwdSm80INS1_25CollectiveMainloopFwdSm80ILi8ELi1ELb1EN4cute5tupleIJNS5_1CILi128EEENS7_ILi112EEES8_EEELi128ENS_10bfloat16_tEfNS_4arch4Sm80ELb1ELb0ELb0ELb1ELb0ELb0ELb1ELb1EEENS1_21CollectiveEpilogueFwdINS6_IJS8_S8_S9_EEENS6_IJNS7_ILi1EEESH_SH_EEESB_SD_Li256ELb1ELb1ELb1ELb0EEENS1_36VarlenDynamicPersistentTileSchedulerILi128ELi112ELi256ELi256ELb1ELb1ELb0ELb1ELb1ELb1EEEEEEEEEvNT_6ParamsE,@"STO_CUDA_ENTRY STV_DEFAULT"
_ZN7cutlass13device_kernelIN5flash19enable_sm80_to_sm89INS1_16FlashAttnFwdSm80INS1_25CollectiveMainloopFwdSm80ILi8ELi1ELb1EN4cute5tupleIJNS5_1CILi128EEENS7_ILi112EEES8_EEELi128ENS_10bfloat16_tEfNS_4arch4Sm80ELb1ELb0ELb0ELb1ELb0ELb0ELb1ELb1EEENS1_21CollectiveEpilogueFwdINS6_IJS8_S8_S9_EEENS6_IJNS7_ILi1EEESH_SH_EEESB_SD_Li256ELb1ELb1ELb1ELb0EEENS1_36VarlenDynamicPersistentTileSchedulerILi128ELi112ELi256ELi256ELb1ELb1ELb0ELb1ELb1ELb1EEEEEEEEEvNT_6ParamsE:
[----:B------:R-:W-:Y:S01]  /*0000*/  LDC R1, c[0x0][0x28] ;  /* 0x00000a00ff017b82 */ /* 0x000fe20000000800 */
[----:B------:R-:W-:Y:S05]  /*0010*/  EXIT ;  /* 0x000000000000794d */ /* 0x000fea0003800000 */
.L_x_22:
        /* <DEDUP_REMOVED lines=14> */
.L_x_46:


//--------------------- .text._ZN7cutlass13device_kernelIN5flash19enable_sm80_to_sm89INS1_16FlashAttnFwdSm80INS1_25CollectiveMainloopFwdSm80ILi8ELi1ELb1EN4cute5tupleIJNS5_1CILi128EEENS7_ILi112EEES8_EEELi128ENS_10bfloat16_tEfNS_4arch4Sm80ELb1ELb0ELb0ELb1ELb0ELb1ELb1ELb1EEENS1_21CollectiveEpilogueFwdINS6_IJS8_S8_S9_EEENS6_IJNS7_ILi1EEESH_SH_EEESB_SD_Li256ELb1ELb1ELb1ELb0EEENS1_36VarlenDynamicPersistentTileSchedulerILi128ELi112ELi256ELi256ELb1ELb1ELb0ELb1ELb1ELb1EEEEEEEEEvNT_6ParamsE --------------------------
	.section	.text._ZN7cutlass13device_kernelIN5flash19enable_sm80_to_sm89INS1_16FlashAttnFwdSm80INS1_25CollectiveMainloopFwdSm80ILi8ELi1ELb1EN4cute5tupleIJNS5_1CILi128EEENS7_ILi112EEES8_EEELi128ENS_10bfloat16_tEfNS_4arch4Sm80ELb1ELb0ELb0ELb1ELb0ELb1ELb1ELb1EEENS1_21CollectiveEpilogueFwdINS6_IJS8_S8_S9_EEENS6_IJNS7_ILi1EEESH_SH_EEESB_SD_Li256ELb1ELb1ELb1ELb0EEENS1_36VarlenDynamicPersistentTileSchedulerILi128ELi112ELi256ELi256ELb1ELb1ELb0ELb1ELb1ELb1EEEEEEEEEvNT_6ParamsE,"ax",@progbits
	.align	128
.text._ZN7cutlass13device_kernelIN5flash19enable_sm80_to_sm89INS1_16FlashAttnFwdSm80INS1_25CollectiveMainloopFwdSm80ILi8ELi1ELb1EN4cute5tupleIJNS5_1CILi128EEENS7_ILi112EEES8_EEELi128ENS_10bfloat16_tEfNS_4arch4Sm80ELb1ELb0ELb0ELb1ELb0ELb1ELb1ELb1EEENS1_21CollectiveEpilogueFwdINS6_IJS8_S8_S9_EEENS6_IJNS7_ILi1EEESH_SH_EEESB_SD_Li256ELb1ELb1ELb1ELb0EEENS1_36VarlenDynamicPersistentTileSchedulerILi128ELi112ELi256ELi256ELb1ELb1ELb0ELb1ELb1ELb1EEEEEEEEEvNT_6ParamsE:
        .type           _ZN7cutlass13device_kernelIN5flash19enable_sm80_to_sm89INS1_16FlashAttnFwdSm80INS1_25CollectiveMainloopFwdSm80ILi8ELi1ELb1EN4cute5tupleIJNS5_1CILi128EEENS7_ILi112EEES8_EEELi128ENS_10bfloat16_tEfNS_4arch4Sm80ELb1ELb0ELb0ELb1ELb0ELb1ELb1ELb1EEENS1_21CollectiveEpilogueFwdINS6_IJS8_S8_S9_EEENS6_IJNS7_ILi1EEESH_SH_EEESB_SD_Li256ELb1ELb1ELb1ELb0EEENS1_36VarlenDynamicPersistentTileSchedulerILi128ELi112ELi256ELi256ELb1ELb1ELb0ELb1ELb1ELb1EEEEEEEEEvNT_6ParamsE,@function
        .size           _ZN7cutlass13device_kernelIN5flash19enable_sm80_to_sm89INS1_16FlashAttnFwdSm80INS1_25CollectiveMainloopFwdSm80ILi8ELi1ELb1EN4cute5tupleIJNS5_1CILi128EEENS7_ILi112EEES8_EEELi128ENS_10bfloat16_tEfNS_4arch4Sm80ELb1ELb0ELb0ELb1ELb0ELb1ELb1ELb1EEENS1_21CollectiveEpilogueFwdINS6_IJS8_S8_S9_EEENS6_IJNS7_ILi1EEESH_SH_EEESB_SD_Li256ELb1ELb1ELb1ELb0EEENS1_36VarlenDynamicPersistentTileSchedulerILi128ELi112ELi256ELi256ELb1ELb1ELb0ELb1ELb1ELb1EEEEEEEEEvNT_6ParamsE,(.L_x_47 - _ZN7cutlass13device_kernelIN5flash19enable_sm80_to_sm89INS1_16FlashAttnFwdSm80INS1_25CollectiveMainloopFwdSm80ILi8ELi1ELb1EN4cute5tupleIJNS5_1CILi128EEENS7_ILi112EEES8_EEELi128ENS_10bfloat16_tEfNS_4arch4Sm80ELb1ELb0ELb0ELb1ELb0ELb1ELb1ELb1EEENS1_21CollectiveEpilogueFwdINS6_IJS8_S8_S9_EEENS6_IJNS7_ILi1EEESH_SH_EEESB_SD_Li256ELb1ELb1ELb1ELb0EEENS1_36VarlenDynamicPersistentTileSchedulerILi128ELi112ELi256ELi256ELb1ELb1ELb0ELb1ELb1ELb1EEEEEEEEEvNT_6ParamsE)
        .other          _ZN7cutlass13device_kernelIN5flash19enable_sm80_to_sm89INS1_16FlashAttnFwdSm80INS1_25CollectiveMainloopFwdSm80ILi8ELi1ELb1EN4cute5tupleIJNS5_1CILi128EEENS7_ILi112EEES8_EEELi128ENS_10bfloat16_tEfNS_4arch4Sm80ELb1ELb0ELb0ELb1ELb0ELb1ELb1ELb1EEENS1_21CollectiveEpilogueFwdINS6_IJS8_S8_S9_EEENS6_IJNS7_ILi1EEESH_SH_EEESB_SD_Li256ELb1ELb1ELb1ELb0EEENS1_36VarlenDynamicPersistentTileSchedulerILi128ELi112ELi256ELi256ELb1ELb1ELb0ELb1ELb1ELb1EEEEEEEEEvNT_6ParamsE,@"STO_CUDA_ENTRY STV_DEFAULT"
_ZN7cutlass13device_kernelIN5flash19enable_sm80_to_sm89INS1_16FlashAttnFwdSm80INS1_25CollectiveMainloopFwdSm80ILi8ELi1ELb1EN4cute5tupleIJNS5_1CILi128EEENS7_ILi112EEES8_EEELi128ENS_10bfloat16_tEfNS_4arch4Sm80ELb1ELb0ELb0ELb1ELb0ELb1ELb1ELb1EEENS1_21CollectiveEpilogueFwdINS6_IJS8_S8_S9_EEENS6_IJNS7_ILi1EEESH_SH_EEESB_SD_Li256ELb1ELb1ELb1ELb0EEENS1_36VarlenDynamicPersistentTileSchedulerILi128ELi112ELi256ELi256ELb1ELb1ELb0ELb1ELb1ELb1EEEEEEEEEvNT_6ParamsE:
[----:B------:R-:W-:Y:S01]  /*0000*/  LDC R1, c[0x0][0x28] ;  /* 0x00000a00ff017b82 */ /* 0x000fe20000000800 */
[----:B------:R-:W-:Y:S05]  /*0010*/  EXIT ;  /* 0x000000000000794d */ /* 0x000fea0003800000 */
.L_x_23:
        /* <DEDUP_REMOVED lines=14> */
.L_x_47:


//--------------------- .nv.shared.reserved.0     --------------------------
	.section	.nv.shared.reserved.0,"aw",@nobits
	.weak		__nv_reservedSMEM_offset_0_alias
	.size		__nv_reservedSMEM_offset_0_alias, 0, 0
	.other		__nv_reservedSMEM_offset_0_alias,@"STO_CUDA_RESERVED_SHARED STV_DEFAULT"
__nv_reservedSMEM_offset_0_alias:
	.zero		0


//--------------------- .nv.global                --------------------------
	.section	.nv.global,"aw",@nobits
.nv.global:
	.type		_ZN83_INTERNAL_988afcd3_47_flash_fwd_hdim128_bf16_split_softcapall_sm80_cu_f3e6f9ee_32804cute1_E,@object
	.size		_ZN83_INTERNAL_988afcd3_47_flash_fwd_hdim128_bf16_split_softcapall_sm80_cu_f3e6f9ee_32804cute1_E,(_ZN83_INTERNAL_988afcd3_47_flash_fwd_hdim128_bf16_split_softcapall_sm80_cu_f3e6f9ee_32804cuda3std3__45__cpo6cbeginE - _ZN83_INTERNAL_988afcd3_47_flash_fwd_hdim128_bf16_split_softcapall_sm80_cu_f3e6f9ee_32804cute1_E)
_ZN83_INTERNAL_988afcd3_47_flash_fwd_hdim128_bf16_split_softcapall_sm80_cu_f3e6f9ee_32804cute1_E:
	.zero		1
	.type		_ZN83_INTERNAL_988afcd3_47_flash_fwd_hdim128_bf16_split_softcapall_sm80_cu_f3e6f9ee_32804cuda3std3__45__cpo6cbeginE,@object
	.size		_ZN83_INTERNAL_988afcd3_47_flash_fwd_hdim128_bf16_split_softcapall_sm80_cu_f3e6f9ee_32804cuda3std3__45__cpo6cbeginE,(_ZN83_INTERNAL_988afcd3_47_flash_fwd_hdim128_bf16_split_softcapall_sm80_cu_f3e6f9ee_32804cuda3std3__48in_placeE - _ZN83_INTERNAL_988afcd3_47_flash_fwd_hdim128_bf16_split_softcapall_sm80_cu_f3e6f9ee_32804cuda3std3__45__cpo6cbeginE)
_ZN83_INTERNAL_988afcd3_47_flash_fwd_hdim128_bf16_split_softcapall_sm80_cu_f3e6f9ee_32804cuda3std3__45__cpo6cbeginE:
	.zero		1
	.type		_ZN83_INTERNAL_988afcd3_47_flash_fwd_hdim128_bf16_split_softcapall_sm80_cu_f3e6f9ee_32804cuda3std3__48in_placeE,@object
	.size		_ZN83_INTERNAL_988afcd3_47_flash_fwd_hdim128_bf16_split_softcapall_sm80_cu_f3e6f9ee_32804cuda3std3__48in_placeE,(_ZN83_INTERNAL_988afcd3_47_flash_fwd_hdim128_bf16_split_softcapall_sm80_cu_f3e6f9ee_32804cuda3std6ranges3__45__cpo9iter_moveE - _ZN83_INTERNAL_988afcd3_47_flash_fwd_hdim128_bf16_split_softcapall_sm80_cu_f3e6f9ee_32804cuda3std3__48in_placeE)
_ZN83_INTERNAL_988afcd3_47_flash_fwd_hdim128_bf16_split_softcapall_sm80_cu_f3e6f9ee_32804cuda3std3__48in_placeE:
	.zero		1
	.type		_ZN83_INTERNAL_988afcd3_47_flash_fwd_hdim128_bf16_split_softcapall_sm80_cu_f3e6f9ee_32804cuda3std6ranges3__45__cpo9iter_moveE,@object
	.size		_ZN83_INTERNAL_988afcd3_47_flash_fwd_hdim128_bf16_split_softcapall_sm80_cu_f3e6f9ee_32804cuda3std6ranges3__45__cpo9iter_moveE,(_ZN83_INTERNAL_988afcd3_47_flash_fwd_hdim128_bf16_split_softcapall_sm80_cu_f3e6f9ee_32804cuda3std3__45__cpo5beginE - _ZN83_INTERNAL_988afcd3_47_flash_fwd_hdim128_bf16_split_softcapall_sm80_cu_f3e6f9ee_32804cuda3std6ranges3__45__cpo9iter_moveE)
_ZN83_INTERNAL_988afcd3_47_flash_fwd_hdim128_bf16_split_softcapall_sm80_cu_f3e6f9ee_32804cuda3std6ranges3__45__cpo9iter_moveE:
	.zero		1
	.type		_ZN83_INTERNAL_988afcd3_47_flash_fwd_hdim128_bf16_split_softcapall_sm80_cu_f3e6f9ee_32804cuda3std3__45__cpo5beginE,@object
	.size		_ZN83_INTERNAL_988afcd3_47_flash_fwd_hdim128_bf16_split_softcapall_sm80_cu_f3e6f9ee_32804cuda3std3__45__cpo5beginE,(_ZN83_INTERNAL_988afcd3_47_flash_fwd_hdim128_bf16_split_softcapall_sm80_cu_f3e6f9ee_32804cuda3std3__485_GLOBAL__N__988afcd3_47_flash_fwd_hdim128_bf16_split_softcapall_sm80_cu_f3e6f9ee_32806ignoreE - _ZN83_INTERNAL_988afcd3_47_flash_fwd_hdim128_bf16_split_softcapall_sm80_cu_f3e6f9ee_32804cuda3std3__45__cpo5beginE)
_ZN83_INTERNAL_988afcd3_47_flash_fwd_hdim128_bf16_split_softcapall_sm80_cu_f3e6f9ee_32804cuda3std3__45__cpo5beginE:
	.zero		1
	.type		_ZN83_INTERNAL_988afcd3_47_flash_fwd_hdim128_bf16_split_softcapall_sm80_cu_f3e6f9ee_32804cuda3std3__485_GLOBAL__N__988afcd3_47_flash_fwd_hdim128_bf16_split_softcapall_sm80_cu_f3e6f9ee_32806ignoreE,@object
	.size		_ZN83_INTERNAL_988afcd3_47_flash_fwd_hdim128_bf16_split_softcapall_sm80_cu_f3e6f9ee_32804cuda3std3__485_GLOBAL__N__988afcd3_47_flash_fwd_hdim128_bf16_split_softcapall_sm80_cu_f3e6f9ee_32806ignoreE,(_ZN83_INTERNAL_988afcd3_47_flash_fwd_hdim128_bf16_split_softcapall_sm80_cu_f3e6f9ee_32804cute7productE - _ZN83_INTERNAL_988afcd3_47_flash_fwd_hdim128_bf16_split_softcapall_sm80_cu_f3e6f9ee_32804cuda3std3__485_GLOBAL__N__988afcd3_47_flash_fwd_hdim128_bf16_split_softcapall_sm80_cu_f3e6f9ee_32806ignoreE)
_ZN83_INTERNAL_988afcd3_47_flash_fwd_hdim128_bf16_split_softcapall_sm80_cu_f3e6f9ee_32804cuda3std3__485_GLOBAL__N__988afcd3_47_flash_fwd_hdim128_bf16_split_softcapall_sm80_cu_f3e6f9ee_32806ignoreE:
	.zero		1
	.type		_ZN83_INTERNAL_988afcd3_47_flash_fwd_hdim128_bf16_split_softcapall_sm80_cu_f3e6f9ee_32804cute7productE,@object
	.size		_ZN83_INTERNAL_988afcd3_47_flash_fwd_hdim128_bf16_split_softcapall_sm80_cu_f3e6f9ee_32804cute7productE,(_ZN83_INTERNAL_988afcd3_47_flash_fwd_hdim128_bf16_split_softcapall_sm80_cu_f3e6f9ee_32804cuda3std3__45__cpo3endE - _ZN83_INTERNAL_988afcd3_47_flash_fwd_hdim128_bf16_split_softcapall_sm80_cu_f3e6f9ee_32804cute7productE)
_ZN83_INTERNAL_988afcd3_47_flash_fwd_hdim128_bf16_split_softcapall_sm80_cu_f3e6f9ee_32804cute7productE:
	.zero		1
	.type		_ZN83_INTERNAL_988afcd3_47_flash_fwd_hdim128_bf16_split_softcapall_sm80_cu_f3e6f9ee_32804cuda3std3__45__cpo3endE,@object
	.size		_ZN83_INTERNAL_988afcd3_47_flash_fwd_hdim128_bf16_split_softcapall_sm80_cu_f3e6f9ee_32804cuda3std3__45__cpo3endE,(_ZN83_INTERNAL_988afcd3_47_flash_fwd_hdim128_bf16_split_softcapall_sm80_cu_f3e6f9ee_32804cuda3std3__419piecewise_constructE - _ZN83_INTERNAL_988afcd3_47_flash_fwd_hdim128_bf16_split_softcapall_sm80_cu_f3e6f9ee_32804cuda3std3__45__cpo3endE)
_ZN83_INTERNAL_988afcd3_47_flash_fwd_hdim128_bf16_split_softcapall_sm80_cu_f3e6f9ee_32804cuda3std3__45__cpo3endE:
	.zero		1
	.type		_ZN83_INTERNAL_988afcd3_47_flash_fwd_hdim128_bf16_split_softcapall_sm80_cu_f3e6f9ee_32804cuda3std3__419piecewise_constructE,@object
	.size		_ZN83_INTERNAL_988afcd3_47_flash_fwd_hdim128_bf16_split_softcapall_sm80_cu_f3e6f9ee_32804cuda3std3__419piecewise_constructE,(_ZN83_INTERNAL_988afcd3_47_flash_fwd_hdim128_bf16_split_softcapall_sm80_cu_f3e6f9ee_32804cuda3std3__45__cpo4cendE - _ZN83_INTERNAL_988afcd3_47_flash_fwd_hdim128_bf16_split_softcapall_sm80_cu_f3e6f9ee_32804cuda3std3__419piecewise_constructE)
_ZN83_INTERNAL_988afcd3_47_flash_fwd_hdim128_bf16_split_softcapall_sm80_cu_f3e6f9ee_32804cuda3std3__419piecewise_constructE:
	.zero		1
	.type		_ZN83_INTERNAL_988afcd3_47_flash_fwd_hdim128_bf16_split_softcapall_sm80_cu_f3e6f9ee_32804cuda3std3__45__cpo4cendE,@object
	.size		_ZN83_INTERNAL_988afcd3_47_flash_fwd_hdim128_bf16_split_softcapall_sm80_cu_f3e6f9ee_32804cuda3std3__45__cpo4cendE,(_ZN83_INTERNAL_988afcd3_47_flash_fwd_hdim128_bf16_split_softcapall_sm80_cu_f3e6f9ee_32804cuda3std6ranges3__45__cpo4swapE - _ZN83_INTERNAL_988afcd3_47_flash_fwd_hdim128_bf16_split_softcapall_sm80_cu_f3e6f9ee_32804cuda3std3__45__cpo4cendE)
_ZN83_INTERNAL_988afcd3_47_flash_fwd_hdim128_bf16_split_softcapall_sm80_cu_f3e6f9ee_32804cuda3std3__45__cpo4cendE:
	.zero		1
	.type		_ZN83_INTERNAL_988afcd3_47_flash_fwd_hdim128_bf16_split_softcapall_sm80_cu_f3e6f9ee_32804cuda3std6ranges3__45__cpo4swapE,@object
	.size		_ZN83_INTERNAL_988afcd3_47_flash_fwd_hdim128_bf16_split_softcapall_sm80_cu_f3e6f9ee_32804cuda3std6ranges3__45__cpo4swapE,(.L_7 - _ZN83_INTERNAL_988afcd3_47_flash_fwd_hdim128_bf16_split_softcapall_sm80_cu_f3e6f9ee_32804cuda3std6ranges3__45__cpo4swapE)
_ZN83_INTERNAL_988afcd3_47_flash_fwd_hdim128_bf16_split_softcapall_sm80_cu_f3e6f9ee_32804cuda3std6ranges3__45__cpo4swapE:
	.zero		1
.L_7:


//--------------------- .nv.constant0._ZN7cutlass13device_kernelIN5flash19enable_sm80_to_sm89INS1_16FlashAttnFwdSm80INS1_25CollectiveMainloopFwdSm80ILi8ELi1ELb1EN4cute5tupleIJNS5_1CILi128EEES8_S8_EEELi128ENS_10bfloat16_tEfNS_4arch4Sm80ELb0ELb0ELb1ELb0ELb0ELb0ELb1ELb1EEENS1_21CollectiveEpilogueFwdIS9_NS6_IJNS7_ILi1EEESF_SF_EEESA_SC_Li256ELb0ELb1ELb1ELb0EEENS1_19SingleTileSchedulerILb0ELb1ELb1ELi128EEEEEEEEEvNT_6ParamsE --------------------------
	.section	.nv.constant0._ZN7cutlass13device_kernelIN5flash19enable_sm80_to_sm89INS1_16FlashAttnFwdSm80INS1_25CollectiveMainloopFwdSm80ILi8ELi1ELb1EN4cute5tupleIJNS5_1CILi128EEES8_S8_EEELi128ENS_10bfloat16_tEfNS_4arch4Sm80ELb0ELb0ELb1ELb0ELb0ELb0ELb1ELb1EEENS1_21CollectiveEpilogueFwdIS9_NS6_IJNS7_ILi1EEESF_SF_EEESA_SC_Li256ELb0ELb1ELb1ELb0EEENS1_19SingleTileSchedulerILb0ELb1ELb1ELi128EEEEEEEEEvNT_6ParamsE,"a",@progbits
	.sectionflags	@""
	.align	4
.nv.constant0._ZN7cutlass13device_kernelIN5flash19enable_sm80_to_sm89INS1_16FlashAttnFwdSm80INS1_25CollectiveMainloopFwdSm80ILi8ELi1ELb1EN4cute5tupleIJNS5_1CILi128EEES8_S8_EEELi128ENS_10bfloat16_tEfNS_4arch4Sm80ELb0ELb0ELb1ELb0ELb0ELb0ELb1ELb1EEENS1_21CollectiveEpilogueFwdIS9_NS6_IJNS7_ILi1EEESF_SF_EEESA_SC_Li256ELb0ELb1ELb1ELb0EEENS1_19SingleTileSchedulerILb0ELb1ELb1ELi128EEEEEEEEEvNT_6ParamsE:
	.zero		1576


//--------------------- .nv.constant0._ZN7cutlass13device_kernelIN5flash19enable_sm80_to_sm89INS1_16FlashAttnFwdSm80INS1_25CollectiveMainloopFwdSm80ILi8ELi1ELb1EN4cute5tupleIJNS5_1CILi128EEENS7_ILi96EEES8_EEELi128ENS_10bfloat16_tEfNS_4arch4Sm80ELb0ELb1ELb1ELb0ELb0ELb0ELb1ELb1EEENS1_21CollectiveEpilogueFwdINS6_IJS8_S8_S9_EEENS6_IJNS7_ILi1EEESH_SH_EEESB_SD_Li256ELb0ELb1ELb1ELb0EEENS1_19SingleTileSchedulerILb0ELb1ELb1ELi128EEEEEEEEEvNT_6ParamsE --------------------------
	.section	.nv.constant0._ZN7cutlass13device_kernelIN5flash19enable_sm80_to_sm89INS1_16FlashAttnFwdSm80INS1_25CollectiveMainloopFwdSm80ILi8ELi1ELb1EN4cute5tupleIJNS5_1CILi128EEENS7_ILi96EEES8_EEELi128ENS_10bfloat16_tEfNS_4arch4Sm80ELb0ELb1ELb1ELb0ELb0ELb0ELb1ELb1EEENS1_21CollectiveEpilogueFwdINS6_IJS8_S8_S9_EEENS6_IJNS7_ILi1EEESH_SH_EEESB_SD_Li256ELb0ELb1ELb1ELb0EEENS1_19SingleTileSchedulerILb0ELb1ELb1ELi128EEEEEEEEEvNT_6ParamsE,"a",@progbits
	.sectionflags	@""
	.align	4
.nv.constant0._ZN7cutlass13device_kernelIN5flash19enable_sm80_to_sm89INS1_16FlashAttnFwdSm80INS1_25CollectiveMainloopFwdSm80ILi8ELi1ELb1EN4cute5tupleIJNS5_1CILi128EEENS7_ILi96EEES8_EEELi128ENS_10bfloat16_tEfNS_4arch4Sm80ELb0ELb1ELb1ELb0ELb0ELb0ELb1ELb1EEENS1_21CollectiveEpilogueFwdINS6_IJS8_S8_S9_EEENS6_IJNS7_ILi1EEESH_SH_EEESB_SD_Li256ELb0ELb1ELb1ELb0EEENS1_19SingleTileSchedulerILb0ELb1ELb1ELi128EEEEEEEEEvNT_6ParamsE:
	.zero		1576


//--------------------- .nv.constant0._ZN7cutlass13device_kernelIN5flash19enable_sm80_to_sm89INS1_16FlashAttnFwdSm80INS1_25CollectiveMainloopFwdSm80ILi8ELi1ELb1EN4cute5tupleIJNS5_1CILi128EEES8_S8_EEELi128ENS_10bfloat16_tEfNS_4arch4Sm80ELb1ELb0ELb1ELb0ELb0ELb0ELb1ELb1EEENS1_21CollectiveEpilogueFwdIS9_NS6_IJNS7_ILi1EEESF_SF_EEESA_SC_Li256ELb0ELb1ELb1ELb0EEENS1_30DynamicPersistentTileSchedulerILi256ELi256ELb1ELb1ELb0EEEEEEEEEvNT_6ParamsE --------------------------
	.section	.nv.constant0._ZN7cutlass13device_kernelIN5flash19enable_sm80_to_sm89INS1_16FlashAttnFwdSm80INS1_25CollectiveMainloopFwdSm80ILi8ELi1ELb1EN4cute5tupleIJNS5_1CILi128EEES8_S8_EEELi128ENS_10bfloat16_tEfNS_4arch4Sm80ELb1ELb0ELb1ELb0ELb0ELb0ELb1ELb1EEENS1_21CollectiveEpilogueFwdIS9_NS6_IJNS7_ILi1EEESF_SF_EEESA_SC_Li256ELb0ELb1ELb1ELb0EEENS1_30DynamicPersistentTileSchedulerILi256ELi256ELb1ELb1ELb0EEEEEEEEEvNT_6ParamsE,"a",@progbits
	.sectionflags	@""
	.align	4
.nv.constant0._ZN7cutlass13device_kernelIN5flash19enable_sm80_to_sm89INS1_16FlashAttnFwdSm80INS1_25CollectiveMainloopFwdSm80ILi8ELi1ELb1EN4cute5tupleIJNS5_1CILi128EEES8_S8_EEELi128ENS_10bfloat16_tEfNS_4arch4Sm80ELb1ELb0ELb1ELb0ELb0ELb0ELb1ELb1EEENS1_21CollectiveEpilogueFwdIS9_NS6_IJNS7_ILi1EEESF_SF_EEESA_SC_Li256ELb0ELb1ELb1ELb0EEENS1_30DynamicPersistentTileSchedulerILi256ELi256ELb1ELb1ELb0EEEEEEEEEvNT_6ParamsE:
	.zero		1592


//--------------------- .nv.constant0._ZN7cutlass13device_kernelIN5flash19enable_sm80_to_sm89INS1_16FlashAttnFwdSm80INS1_25CollectiveMainloopFwdSm80ILi4ELi1ELb0EN4cute5tupleIJNS5_1CILi128EEENS7_ILi64EEES8_EEELi128ENS_10bfloat16_tEfNS_4arch4Sm80ELb0ELb0ELb1ELb0ELb0ELb0ELb1ELb1EEENS1_21CollectiveEpilogueFwdINS6_IJS8_S8_S9_EEENS6_IJNS7_ILi1EEESH_SH_EEESB_SD_Li128ELb0ELb1ELb1ELb0EEENS1_19SingleTileSchedulerILb0ELb1ELb1ELi128EEEEEEEEEvNT_6ParamsE --------------------------
	.section	.nv.constant0._ZN7cutlass13device_kernelIN5flash19enable_sm80_to_sm89INS1_16FlashAttnFwdSm80INS1_25CollectiveMainloopFwdSm80ILi4ELi1ELb0EN4cute5tupleIJNS5_1CILi128EEENS7_ILi64EEES8_EEELi128ENS_10bfloat16_tEfNS_4arch4Sm80ELb0ELb0ELb1ELb0ELb0ELb0ELb1ELb1EEENS1_21CollectiveEpilogueFwdINS6_IJS8_S8_S9_EEENS6_IJNS7_ILi1EEESH_SH_EEESB_SD_Li128ELb0ELb1ELb1ELb0EEENS1_19SingleTileSchedulerILb0ELb1ELb1ELi128EEEEEEEEEvNT_6ParamsE,"a",@progbits
	.sectionflags	@""
	.align	4
.nv.constant0._ZN7cutlass13device_kernelIN5flash19enable_sm80_to_sm89INS1_16FlashAttnFwdSm80INS1_25CollectiveMainloopFwdSm80ILi4ELi1ELb0EN4cute5tupleIJNS5_1CILi128EEENS7_ILi64EEES8_EEELi128ENS_10bfloat16_tEfNS_4arch4Sm80ELb0ELb0ELb1ELb0ELb0ELb0ELb1ELb1EEENS1_21CollectiveEpilogueFwdINS6_IJS8_S8_S9_EEENS6_IJNS7_ILi1EEESH_SH_EEESB_SD_Li128ELb0ELb1ELb1ELb0EEENS1_19SingleTileSchedulerILb0ELb1ELb1ELi128EEEEEEEEEvNT_6ParamsE:
	.zero		1576


//--------------------- .nv.constant0._ZN7cutlass13device_kernelIN5flash19enable_sm80_to_sm89INS1_16FlashAttnFwdSm80INS1_25CollectiveMainloopFwdSm80ILi8ELi1ELb1EN4cute5tupleIJNS5_1CILi128EEENS7_ILi112EEES8_EEELi128ENS_10bfloat16_tEfNS_4arch4Sm80ELb0ELb0ELb1ELb1ELb0ELb0ELb1ELb1EEENS1_21CollectiveEpilogueFwdINS6_IJS8_S8_S9_EEENS6_IJNS7_ILi1EEESH_SH_EEESB_SD_Li256ELb1ELb1ELb1ELb0EEENS1_36VarlenDynamicPersistentTileSchedulerILi128ELi112ELi256ELi256ELb1ELb1ELb0ELb0ELb1ELb1EEEEEEEEEvNT_6ParamsE --------------------------
	.section	.nv.constant0._ZN7cutlass13device_kernelIN5flash19enable_sm80_to_sm89INS1_16FlashAttnFwdSm80INS1_25CollectiveMainloopFwdSm80ILi8ELi1ELb1EN4cute5tupleIJNS5_1CILi128EEENS7_ILi112EEES8_EEELi128ENS_10bfloat16_tEfNS_4arch4Sm80ELb0ELb0ELb1ELb1ELb0ELb0ELb1ELb1EEENS1_21CollectiveEpilogueFwdINS6_IJS8_S8_S9_EEENS6_IJNS7_ILi1EEESH_SH_EEESB_SD_Li256ELb1ELb1ELb1ELb0EEENS1_36VarlenDynamicPersistentTileSchedulerILi128ELi112ELi256ELi256ELb1ELb1ELb0ELb0ELb1ELb1EEEEEEEEEvNT_6ParamsE,"a",@progbits
	.sectionflags	@""
	.align	4
.nv.constant0._ZN7cutlass13device_kernelIN5flash19enable_sm80_to_sm89INS1_16FlashAttnFwdSm80INS1_25CollectiveMainloopFwdSm80ILi8ELi1ELb1EN4cute5tupleIJNS5_1CILi128EEENS7_ILi112EEES8_EEELi128ENS_10bfloat16_tEfNS_4arch4Sm80ELb0ELb0ELb1ELb1ELb0ELb0ELb1ELb1EEENS1_21CollectiveEpilogueFwdINS6_IJS8_S8_S9_EEENS6_IJNS7_ILi1EEESH_SH_EEESB_SD_Li256ELb1ELb1ELb1ELb0EEENS1_36VarlenDynamicPersistentTileSchedulerILi128ELi112ELi256ELi256ELb1ELb1ELb0ELb0ELb1ELb1EEEEEEEEEvNT_6ParamsE:
	.zero		1608


//--------------------- .nv.constant0._ZN7cutlass13device_kernelIN5flash19enable_sm80_to_sm89INS1_16FlashAttnFwdSm80INS1_25CollectiveMainloopFwdSm80ILi8ELi1ELb1EN4cute5tupleIJNS5_1CILi128EEENS7_ILi112EEES8_EEELi128ENS_10bfloat16_tEfNS_4arch4Sm80ELb0ELb0ELb1ELb1ELb0ELb1ELb1ELb1EEENS1_21CollectiveEpilogueFwdINS6_IJS8_S8_S9_EEENS6_IJNS7_ILi1EEESH_SH_EEESB_SD_Li256ELb1ELb1ELb1ELb0EEENS1_36VarlenDynamicPersistentTileSchedulerILi128ELi112ELi256ELi256ELb1ELb1ELb0ELb0ELb1ELb1EEEEEEEEEvNT_6ParamsE --------------------------
	.section	.nv.constant0._ZN7cutlass13device_kernelIN5flash19enable_sm80_to_sm89INS1_16FlashAttnFwdSm80INS1_25CollectiveMainloopFwdSm80ILi8ELi1ELb1EN4cute5tupleIJNS5_1CILi128EEENS7_ILi112EEES8_EEELi128ENS_10bfloat16_tEfNS_4arch4Sm80ELb0ELb0ELb1ELb1ELb0ELb1ELb1ELb1EEENS1_21CollectiveEpilogueFwdINS6_IJS8_S8_S9_EEENS6_IJNS7_ILi1EEESH_SH_EEESB_SD_Li256ELb1ELb1ELb1ELb0EEENS1_36VarlenDynamicPersistentTileSchedulerILi128ELi112ELi256ELi256ELb1ELb1ELb0ELb0ELb1ELb1EEEEEEEEEvNT_6ParamsE,"a",@progbits
	.sectionflags	@""
	.align	4
.nv.constant0._ZN7cutlass13device_kernelIN5flash19enable_sm80_to_sm89INS1_16FlashAttnFwdSm80INS1_25CollectiveMainloopFwdSm80ILi8ELi1ELb1EN4cute5tupleIJNS5_1CILi128EEENS7_ILi112EEES8_EEELi128ENS_10bfloat16_tEfNS_4arch4Sm80ELb0ELb0ELb1ELb1ELb0ELb1ELb1ELb1EEENS1_21CollectiveEpilogueFwdINS6_IJS8_S8_S9_EEENS6_IJNS7_ILi1EEESH_SH_EEESB_SD_Li256ELb1ELb1ELb1ELb0EEENS1_36VarlenDynamicPersistentTileSchedulerILi128ELi112ELi256ELi256ELb1ELb1ELb0ELb0ELb1ELb1EEEEEEEEEvNT_6ParamsE:
	.zero		1608


//--------------------- .nv.constant0._ZN7cutlass13device_kernelIN5flash19enable_sm80_to_sm89INS1_16FlashAttnFwdSm80INS1_25CollectiveMainloopFwdSm80ILi4ELi1ELb0EN4cute5tupleIJNS5_1CILi128EEENS7_ILi48EEES8_EEELi128ENS_10bfloat16_tEfNS_4arch4Sm80ELb0ELb1ELb1ELb0ELb0ELb0ELb1ELb1EEENS1_21CollectiveEpilogueFwdINS6_IJS8_S8_S9_EEENS6_IJNS7_ILi1EEESH_SH_EEESB_SD_Li128ELb0ELb1ELb1ELb0EEENS1_19SingleTileSchedulerILb0ELb1ELb1ELi128EEEEEEEEEvNT_6ParamsE --------------------------
	.section	.nv.constant0._ZN7cutlass13device_kernelIN5flash19enable_sm80_to_sm89INS1_16FlashAttnFwdSm80INS1_25CollectiveMainloopFwdSm80ILi4ELi1ELb0EN4cute5tupleIJNS5_1CILi128EEENS7_ILi48EEES8_EEELi128ENS_10bfloat16_tEfNS_4arch4Sm80ELb0ELb1ELb1ELb0ELb0ELb0ELb1ELb1EEENS1_21CollectiveEpilogueFwdINS6_IJS8_S8_S9_EEENS6_IJNS7_ILi1EEESH_SH_EEESB_SD_Li128ELb0ELb1ELb1ELb0EEENS1_19SingleTileSchedulerILb0ELb1ELb1ELi128EEEEEEEEEvNT_6ParamsE,"a",@progbits
	.sectionflags	@""
	.align	4
.nv.constant0._ZN7cutlass13device_kernelIN5flash19enable_sm80_to_sm89INS1_16FlashAttnFwdSm80INS1_25CollectiveMainloopFwdSm80ILi4ELi1ELb0EN4cute5tupleIJNS5_1CILi128EEENS7_ILi48EEES8_EEELi128ENS_10bfloat16_tEfNS_4arch4Sm80ELb0ELb1ELb1ELb0ELb0ELb0ELb1ELb1EEENS1_21CollectiveEpilogueFwdINS6_IJS8_S8_S9_EEENS6_IJNS7_ILi1EEESH_SH_EEESB_SD_Li128ELb0ELb1ELb1ELb0EEENS1_19SingleTileSchedulerILb0ELb1ELb1ELi128EEEEEEEEEvNT_6ParamsE:
	.zero		1576


//--------------------- .nv.constant0._ZN7cutlass13device_kernelIN5flash19enable_sm80_to_sm89INS1_16FlashAttnFwdSm80INS1_25CollectiveMainloopFwdSm80ILi8ELi1ELb1EN4cute5tupleIJNS5_1CILi128EEENS7_ILi96EEES8_EEELi128ENS_10bfloat16_tEfNS_4arch4Sm80ELb0ELb1ELb1ELb1ELb0ELb0ELb1ELb1EEENS1_21CollectiveEpilogueFwdINS6_IJS8_S8_S9_EEENS6_IJNS7_ILi1EEESH_SH_EEESB_SD_Li256ELb1ELb1ELb1ELb0EEENS1_36VarlenDynamicPersistentTileSchedulerILi128ELi96ELi256ELi256ELb1ELb1ELb0ELb1ELb0ELb1EEEEEEEEEvNT_6ParamsE --------------------------
	.section	.nv.constant0._ZN7cutlass13device_kernelIN5flash19enable_sm80_to_sm89INS1_16FlashAttnFwdSm80INS1_25CollectiveMainloopFwdSm80ILi8ELi1ELb1EN4cute5tupleIJNS5_1CILi128EEENS7_ILi96EEES8_EEELi128ENS_10bfloat16_tEfNS_4arch4Sm80ELb0ELb1ELb1ELb1ELb0ELb0ELb1ELb1EEENS1_21CollectiveEpilogueFwdINS6_IJS8_S8_S9_EEENS6_IJNS7_ILi1EEESH_SH_EEESB_SD_Li256ELb1ELb1ELb1ELb0EEENS1_36VarlenDynamicPersistentTileSchedulerILi128ELi96ELi256ELi256ELb1ELb1ELb0ELb1ELb0ELb1EEEEEEEEEvNT_6ParamsE,"a",@progbits
	.sectionflags	@""
	.align	4
.nv.constant0._ZN7cutlass13device_kernelIN5flash19enable_sm80_to_sm89INS1_16FlashAttnFwdSm80INS1_25CollectiveMainloopFwdSm80ILi8ELi1ELb1EN4cute5tupleIJNS5_1CILi128EEENS7_ILi96EEES8_EEELi128ENS_10bfloat16_tEfNS_4arch4Sm80ELb0ELb1ELb1ELb1ELb0ELb0ELb1ELb1EEENS1_21CollectiveEpilogueFwdINS6_IJS8_S8_S9_EEENS6_IJNS7_ILi1EEESH_SH_EEESB_SD_Li256ELb1ELb1ELb1ELb0EEENS1_36VarlenDynamicPersistentTileSchedulerILi128ELi96ELi256ELi256ELb1ELb1ELb0ELb1ELb0ELb1EEEEEEEEEvNT_6ParamsE:
	.zero		1608


//--------------------- .nv.constant0._ZN7cutlass13device_kernelIN5flash19enable_sm80_to_sm89INS1_16FlashAttnFwdSm80INS1_25CollectiveMainloopFwdSm80ILi8ELi1ELb1EN4cute5tupleIJNS5_1CILi128EEENS7_ILi96EEES8_EEELi128ENS_10bfloat16_tEfNS_4arch4Sm80ELb0ELb1ELb1ELb1ELb0ELb1ELb1ELb1EEENS1_21CollectiveEpilogueFwdINS6_IJS8_S8_S9_EEENS6_IJNS7_ILi1EEESH_SH_EEESB_SD_Li256ELb1ELb1ELb1ELb0EEENS1_36VarlenDynamicPersistentTileSchedulerILi128ELi96ELi256ELi256ELb1ELb1ELb0ELb1ELb0ELb1EEEEEEEEEvNT_6ParamsE --------------------------
	.section	.nv.constant0._ZN7cutlass13device_kernelIN5flash19enable_sm80_to_sm89INS1_16FlashAttnFwdSm80INS1_25CollectiveMainloopFwdSm80ILi8ELi1ELb1EN4cute5tupleIJNS5_1CILi128EEENS7_ILi96EEES8_EEELi128ENS_10bfloat16_tEfNS_4arch4Sm80ELb0ELb1ELb1ELb1ELb0ELb1ELb1ELb1EEENS1_21CollectiveEpilogueFwdINS6_IJS8_S8_S9_EEENS6_IJNS7_ILi1EEESH_SH_EEESB_SD_Li256ELb1ELb1ELb1ELb0EEENS1_36VarlenDynamicPersistentTileSchedulerILi128ELi96ELi256ELi256ELb1ELb1ELb0ELb1ELb0ELb1EEEEEEEEEvNT_6ParamsE,"a",@progbits
	.sectionflags	@""
	.align	4
.nv.constant0._ZN7cutlass13device_kernelIN5flash19enable_sm80_to_sm89INS1_16FlashAttnFwdSm80INS1_25CollectiveMainloopFwdSm80ILi8ELi1ELb1EN4cute5tupleIJNS5_1CILi128EEENS7_ILi96EEES8_EEELi128ENS_10bfloat16_tEfNS_4arch4Sm80ELb0ELb1ELb1ELb1ELb0ELb1ELb1ELb1EEENS1_21CollectiveEpilogueFwdINS6_IJS8_S8_S9_EEENS6_IJNS7_ILi1EEESH_SH_EEESB_SD_Li256ELb1ELb1ELb1ELb0EEENS1_36VarlenDynamicPersistentTileSchedulerILi128ELi96ELi256ELi256ELb1ELb1ELb0ELb1ELb0ELb1EEEEEEEEEvNT_6ParamsE:
	.zero		1608


//--------------------- .nv.constant0._ZN7cutlass13device_kernelIN5flash19enable_sm80_to_sm89INS1_16FlashAttnFwdSm80INS1_25CollectiveMainloopFwdSm80ILi4ELi1ELb0EN4cute5tupleIJNS5_1CILi128EEENS7_ILi64EEES8_EEELi128ENS_10bfloat16_tEfNS_4arch4Sm80ELb1ELb0ELb1ELb0ELb0ELb0ELb1ELb1EEENS1_21CollectiveEpilogueFwdINS6_IJS8_S8_S9_EEENS6_IJNS7_ILi1EEESH_SH_EEESB_SD_Li128ELb0ELb1ELb1ELb0EEENS1_30DynamicPersistentTileSchedulerILi128ELi128ELb1ELb1ELb0EEEEEEEEEvNT_6ParamsE --------------------------
	.section	.nv.constant0._ZN7cutlass13device_kernelIN5flash19enable_sm80_to_sm89INS1_16FlashAttnFwdSm80INS1_25CollectiveMainloopFwdSm80ILi4ELi1ELb0EN4cute5tupleIJNS5_1CILi128EEENS7_ILi64EEES8_EEELi128ENS_10bfloat16_tEfNS_4arch4Sm80ELb1ELb0ELb1ELb0ELb0ELb0ELb1ELb1EEENS1_21CollectiveEpilogueFwdINS6_IJS8_S8_S9_EEENS6_IJNS7_ILi1EEESH_SH_EEESB_SD_Li128ELb0ELb1ELb1ELb0EEENS1_30DynamicPersistentTileSchedulerILi128ELi128ELb1ELb1ELb0EEEEEEEEEvNT_6ParamsE,"a",@progbits
	.sectionflags	@""
	.align	4
.nv.constant0._ZN7cutlass13device_kernelIN5flash19enable_sm80_to_sm89INS1_16FlashAttnFwdSm80INS1_25CollectiveMainloopFwdSm80ILi4ELi1ELb0EN4cute5tupleIJNS5_1CILi128EEENS7_ILi64EEES8_EEELi128ENS_10bfloat16_tEfNS_4arch4Sm80ELb1ELb0ELb1ELb0ELb0ELb0ELb1ELb1EEENS1_21CollectiveEpilogueFwdINS6_IJS8_S8_S9_EEENS6_IJNS7_ILi1EEESH_SH_EEESB_SD_Li128ELb0ELb1ELb1ELb0EEENS1_30DynamicPersistentTileSchedulerILi128ELi128ELb1ELb1ELb0EEEEEEEEEvNT_6ParamsE:
	.zero		1592


//--------------------- .nv.constant0._ZN7cutlass13device_kernelIN5flash19enable_sm80_to_sm89INS1_16FlashAttnFwdSm80INS1_25CollectiveMainloopFwdSm80ILi8ELi1ELb1EN4cute5tupleIJNS5_1CILi128EEENS7_ILi112EEES8_EEELi128ENS_10bfloat16_tEfNS_4arch4Sm80ELb1ELb0ELb1ELb1ELb0ELb0ELb1ELb1EEENS1_21CollectiveEpilogueFwdINS6_IJS8_S8_S9_EEENS6_IJNS7_ILi1EEESH_SH_EEESB_SD_Li256ELb1ELb1ELb1ELb0EEENS1_36VarlenDynamicPersistentTileSchedulerILi128ELi112ELi256ELi256ELb1ELb1ELb0ELb1ELb1ELb1EEEEEEEEEvNT_6ParamsE --------------------------
	.section	.nv.constant0._ZN7cutlass13device_kernelIN5flash19enable_sm80_to_sm89INS1_16FlashAttnFwdSm80INS1_25CollectiveMainloopFwdSm80ILi8ELi1ELb1EN4cute5tupleIJNS5_1CILi128EEENS7_ILi112EEES8_EEELi128ENS_10bfloat16_tEfNS_4arch4Sm80ELb1ELb0ELb1ELb1ELb0ELb0ELb1ELb1EEENS1_21CollectiveEpilogueFwdINS6_IJS8_S8_S9_EEENS6_IJNS7_ILi1EEESH_SH_EEESB_SD_Li256ELb1ELb1ELb1ELb0EEENS1_36VarlenDynamicPersistentTileSchedulerILi128ELi112ELi256ELi256ELb1ELb1ELb0ELb1ELb1ELb1EEEEEEEEEvNT_6ParamsE,"a",@progbits
	.sectionflags	@""
	.align	4
.nv.constant0._ZN7cutlass13device_kernelIN5flash19enable_sm80_to_sm89INS1_16FlashAttnFwdSm80INS1_25CollectiveMainloopFwdSm80ILi8ELi1ELb1EN4cute5tupleIJNS5_1CILi128EEENS7_ILi112EEES8_EEELi128ENS_10bfloat16_tEfNS_4arch4Sm80ELb1ELb0ELb1ELb1ELb0ELb0ELb1ELb1EEENS1_21CollectiveEpilogueFwdINS6_IJS8_S8_S9_EEENS6_IJNS7_ILi1EEESH_SH_EEESB_SD_Li256ELb1ELb1ELb1ELb0EEENS1_36VarlenDynamicPersistentTileSchedulerILi128ELi112ELi256ELi256ELb1ELb1ELb0ELb1ELb1ELb1EEEEEEEEEvNT_6ParamsE:
	.zero		1608


//--------------------- .nv.constant0._ZN7cutlass13device_kernelIN5flash19enable_sm80_to_sm89INS1_16FlashAttnFwdSm80INS1_25CollectiveMainloopFwdSm80ILi8ELi1ELb1EN4cute5tupleIJNS5_1CILi128EEENS7_ILi112EEES8_EEELi128ENS_10bfloat16_tEfNS_4arch4Sm80ELb1ELb0ELb1ELb1ELb0ELb1ELb1ELb1EEENS1_21CollectiveEpilogueFwdINS6_IJS8_S8_S9_EEENS6_IJNS7_ILi1EEESH_SH_EEESB_SD_Li256ELb1ELb1ELb1ELb0EEENS1_36VarlenDynamicPersistentTileSchedulerILi128ELi112ELi256ELi256ELb1ELb1ELb0ELb1ELb1ELb1EEEEEEEEEvNT_6ParamsE --------------------------
	.section	.nv.constant0._ZN7cutlass13device_kernelIN5flash19enable_sm80_to_sm89INS1_16FlashAttnFwdSm80INS1_25CollectiveMainloopFwdSm80ILi8ELi1ELb1EN4cute5tupleIJNS5_1CILi128EEENS7_ILi112EEES8_EEELi128ENS_10bfloat16_tEfNS_4arch4Sm80ELb1ELb0ELb1ELb1ELb0ELb1ELb1ELb1EEENS1_21CollectiveEpilogueFwdINS6_IJS8_S8_S9_EEENS6_IJNS7_ILi1EEESH_SH_EEESB_SD_Li256ELb1ELb1ELb1ELb0EEENS1_36VarlenDynamicPersistentTileSchedulerILi128ELi112ELi256ELi256ELb1ELb1ELb0ELb1ELb1ELb1EEEEEEEEEvNT_6ParamsE,"a",@progbits
	.sectionflags	@""
	.align	4
.nv.constant0._ZN7cutlass13device_kernelIN5flash19enable_sm80_to_sm89INS1_16FlashAttnFwdSm80INS1_25CollectiveMainloopFwdSm80ILi8ELi1ELb1EN4cute5tupleIJNS5_1CILi128EEENS7_ILi112EEES8_EEELi128ENS_10bfloat16_tEfNS_4arch4Sm80ELb1ELb0ELb1ELb1ELb0ELb1ELb1ELb1EEENS1_21CollectiveEpilogueFwdINS6_IJS8_S8_S9_EEENS6_IJNS7_ILi1EEESH_SH_EEESB_SD_Li256ELb1ELb1ELb1ELb0EEENS1_36VarlenDynamicPersistentTileSchedulerILi128ELi112ELi256ELi256ELb1ELb1ELb0ELb1ELb1ELb1EEEEEEEEEvNT_6ParamsE:
	.zero		1608


//--------------------- .nv.constant0._ZN7cutlass13device_kernelIN5flash19enable_sm80_to_sm89INS1_16FlashAttnFwdSm80INS1_25CollectiveMainloopFwdSm80ILi8ELi1ELb1EN4cute5tupleIJNS5_1CILi128EEES8_S8_EEELi128ENS_10bfloat16_tEfNS_4arch4Sm80ELb0ELb0ELb0ELb0ELb0ELb0ELb1ELb1EEENS1_21CollectiveEpilogueFwdIS9_NS6_IJNS7_ILi1EEESF_SF_EEESA_SC_Li256ELb0ELb1ELb1ELb0EEENS1_19SingleTileSchedulerILb0ELb1ELb1ELi128EEEEEEEEEvNT_6ParamsE --------------------------
	.section	.nv.constant0._ZN7cutlass13device_kernelIN5flash19enable_sm80_to_sm89INS1_16FlashAttnFwdSm80INS1_25CollectiveMainloopFwdSm80ILi8ELi1ELb1EN4cute5tupleIJNS5_1CILi128EEES8_S8_EEELi128ENS_10bfloat16_tEfNS_4arch4Sm80ELb0ELb0ELb0ELb0ELb0ELb0ELb1ELb1EEENS1_21CollectiveEpilogueFwdIS9_NS6_IJNS7_ILi1EEESF_SF_EEESA_SC_Li256ELb0ELb1ELb1ELb0EEENS1_19SingleTileSchedulerILb0ELb1ELb1ELi128EEEEEEEEEvNT_6ParamsE,"a",@progbits
	.sectionflags	@""
	.align	4
.nv.constant0._ZN7cutlass13device_kernelIN5flash19enable_sm80_to_sm89INS1_16FlashAttnFwdSm80INS1_25CollectiveMainloopFwdSm80ILi8ELi1ELb1EN4cute5tupleIJNS5_1CILi128EEES8_S8_EEELi128ENS_10bfloat16_tEfNS_4arch4Sm80ELb0ELb0ELb0ELb0ELb0ELb0ELb1ELb1EEENS1_21CollectiveEpilogueFwdIS9_NS6_IJNS7_ILi1EEESF_SF_EEESA_SC_Li256ELb0ELb1ELb1ELb0EEENS1_19SingleTileSchedulerILb0ELb1ELb1ELi128EEEEEEEEEvNT_6ParamsE:
	.zero		1576


//--------------------- .nv.constant0._ZN7cutlass13device_kernelIN5flash19enable_sm80_to_sm89INS1_16FlashAttnFwdSm80INS1_25CollectiveMainloopFwdSm80ILi8ELi1ELb1EN4cute5tupleIJNS5_1CILi128EEENS7_ILi96EEES8_EEELi128ENS_10bfloat16_tEfNS_4arch4Sm80ELb0ELb1ELb0ELb0ELb0ELb0ELb1ELb1EEENS1_21CollectiveEpilogueFwdINS6_IJS8_S8_S9_EEENS6_IJNS7_ILi1EEESH_SH_EEESB_SD_Li256ELb0ELb1ELb1ELb0EEENS1_19SingleTileSchedulerILb0ELb1ELb1ELi128EEEEEEEEEvNT_6ParamsE --------------------------
	.section	.nv.constant0._ZN7cutlass13device_kernelIN5flash19enable_sm80_to_sm89INS1_16FlashAttnFwdSm80INS1_25CollectiveMainloopFwdSm80ILi8ELi1ELb1EN4cute5tupleIJNS5_1CILi128EEENS7_ILi96EEES8_EEELi128ENS_10bfloat16_tEfNS_4arch4Sm80ELb0ELb1ELb0ELb0ELb0ELb0ELb1ELb1EEENS1_21CollectiveEpilogueFwdINS6_IJS8_S8_S9_EEENS6_IJNS7_ILi1EEESH_SH_EEESB_SD_Li256ELb0ELb1ELb1ELb0EEENS1_19SingleTileSchedulerILb0ELb1ELb1ELi128EEEEEEEEEvNT_6ParamsE,"a",@progbits
	.sectionflags	@""
	.align	4
.nv.constant0._ZN7cutlass13device_kernelIN5flash19enable_sm80_to_sm89INS1_16FlashAttnFwdSm80INS1_25CollectiveMainloopFwdSm80ILi8ELi1ELb1EN4cute5tupleIJNS5_1CILi128EEENS7_ILi96EEES8_EEELi128ENS_10bfloat16_tEfNS_4arch4Sm80ELb0ELb1ELb0ELb0ELb0ELb0ELb1ELb1EEENS1_21CollectiveEpilogueFwdINS6_IJS8_S8_S9_EEENS6_IJNS7_ILi1EEESH_SH_EEESB_SD_Li256ELb0ELb1ELb1ELb0EEENS1_19SingleTileSchedulerILb0ELb1ELb1ELi128EEEEEEEEEvNT_6ParamsE:
	.zero		1576


//--------------------- .nv.constant0._ZN7cutlass13device_kernelIN5flash19enable_sm80_to_sm89INS1_16FlashAttnFwdSm80INS1_25CollectiveMainloopFwdSm80ILi8ELi1ELb1EN4cute5tupleIJNS5_1CILi128EEES8_S8_EEELi128ENS_10bfloat16_tEfNS_4arch4Sm80ELb1ELb0ELb0ELb0ELb0ELb0ELb1ELb1EEENS1_21CollectiveEpilogueFwdIS9_NS6_IJNS7_ILi1EEESF_SF_EEESA_SC_Li256ELb0ELb1ELb1ELb0EEENS1_30DynamicPersistentTileSchedulerILi256ELi256ELb1ELb1ELb0EEEEEEEEEvNT_6ParamsE --------------------------
	.section	.nv.constant0._ZN7cutlass13device_kernelIN5flash19enable_sm80_to_sm89INS1_16FlashAttnFwdSm80INS1_25CollectiveMainloopFwdSm80ILi8ELi1ELb1EN4cute5tupleIJNS5_1CILi128EEES8_S8_EEELi128ENS_10bfloat16_tEfNS_4arch4Sm80ELb1ELb0ELb0ELb0ELb0ELb0ELb1ELb1EEENS1_21CollectiveEpilogueFwdIS9_NS6_IJNS7_ILi1EEESF_SF_EEESA_SC_Li256ELb0ELb1ELb1ELb0EEENS1_30DynamicPersistentTileSchedulerILi256ELi256ELb1ELb1ELb0EEEEEEEEEvNT_6ParamsE,"a",@progbits
	.sectionflags	@""
	.align	4
.nv.constant0._ZN7cutlass13device_kernelIN5flash19enable_sm80_to_sm89INS1_16FlashAttnFwdSm80INS1_25CollectiveMainloopFwdSm80ILi8ELi1ELb1EN4cute5tupleIJNS5_1CILi128EEES8_S8_EEELi128ENS_10bfloat16_tEfNS_4arch4Sm80ELb1ELb0ELb0ELb0ELb0ELb0ELb1ELb1EEENS1_21CollectiveEpilogueFwdIS9_NS6_IJNS7_ILi1EEESF_SF_EEESA_SC_Li256ELb0ELb1ELb1ELb0EEENS1_30DynamicPersistentTileSchedulerILi256ELi256ELb1ELb1ELb0EEEEEEEEEvNT_6ParamsE:
	.zero		1592


//--------------------- .nv.constant0._ZN7cutlass13device_kernelIN5flash19enable_sm80_to_sm89INS1_16FlashAttnFwdSm80INS1_25CollectiveMainloopFwdSm80ILi4ELi1ELb0EN4cute5tupleIJNS5_1CILi128EEENS7_ILi64EEES8_EEELi128ENS_10bfloat16_tEfNS_4arch4Sm80ELb0ELb0ELb0ELb0ELb0ELb0ELb1ELb1EEENS1_21CollectiveEpilogueFwdINS6_IJS8_S8_S9_EEENS6_IJNS7_ILi1EEESH_SH_EEESB_SD_Li128ELb0ELb1ELb1ELb0EEENS1_19SingleTileSchedulerILb0ELb1ELb1ELi128EEEEEEEEEvNT_6ParamsE --------------------------
	.section	.nv.constant0._ZN7cutlass13device_kernelIN5flash19enable_sm80_to_sm89INS1_16FlashAttnFwdSm80INS1_25CollectiveMainloopFwdSm80ILi4ELi1ELb0EN4cute5tupleIJNS5_1CILi128EEENS7_ILi64EEES8_EEELi128ENS_10bfloat16_tEfNS_4arch4Sm80ELb0ELb0ELb0ELb0ELb0ELb0ELb1ELb1EEENS1_21CollectiveEpilogueFwdINS6_IJS8_S8_S9_EEENS6_IJNS7_ILi1EEESH_SH_EEESB_SD_Li128ELb0ELb1ELb1ELb0EEENS1_19SingleTileSchedulerILb0ELb1ELb1ELi128EEEEEEEEEvNT_6ParamsE,"a",@progbits
	.sectionflags	@""
	.align	4
.nv.constant0._ZN7cutlass13device_kernelIN5flash19enable_sm80_to_sm89INS1_16FlashAttnFwdSm80INS1_25CollectiveMainloopFwdSm80ILi4ELi1ELb0EN4cute5tupleIJNS5_1CILi128EEENS7_ILi64EEES8_EEELi128ENS_10bfloat16_tEfNS_4arch4Sm80ELb0ELb0ELb0ELb0ELb0ELb0ELb1ELb1EEENS1_21CollectiveEpilogueFwdINS6_IJS8_S8_S9_EEENS6_IJNS7_ILi1EEESH_SH_EEESB_SD_Li128ELb0ELb1ELb1ELb0EEENS1_19SingleTileSchedulerILb0ELb1ELb1ELi128EEEEEEEEEvNT_6ParamsE:
	.zero		1576


//--------------------- .nv.constant0._ZN7cutlass13device_kernelIN5flash19enable_sm80_to_sm89INS1_16FlashAttnFwdSm80INS1_25CollectiveMainloopFwdSm80ILi8ELi1ELb1EN4cute5tupleIJNS5_1CILi128EEENS7_ILi112EEES8_EEELi128ENS_10bfloat16_tEfNS_4arch4Sm80ELb0ELb0ELb0ELb1ELb0ELb0ELb1ELb1EEENS1_21CollectiveEpilogueFwdINS6_IJS8_S8_S9_EEENS6_IJNS7_ILi1EEESH_SH_EEESB_SD_Li256ELb1ELb1ELb1ELb0EEENS1_36VarlenDynamicPersistentTileSchedulerILi128ELi112ELi256ELi256ELb1ELb1ELb0ELb0ELb1ELb1EEEEEEEEEvNT_6ParamsE --------------------------
	.section	.nv.constant0._ZN7cutlass13device_kernelIN5flash19enable_sm80_to_sm89INS1_16FlashAttnFwdSm80INS1_25CollectiveMainloopFwdSm80ILi8ELi1ELb1EN4cute5tupleIJNS5_1CILi128EEENS7_ILi112EEES8_EEELi128ENS_10bfloat16_tEfNS_4arch4Sm80ELb0ELb0ELb0ELb1ELb0ELb0ELb1ELb1EEENS1_21CollectiveEpilogueFwdINS6_IJS8_S8_S9_EEENS6_IJNS7_ILi1EEESH_SH_EEESB_SD_Li256ELb1ELb1ELb1ELb0EEENS1_36VarlenDynamicPersistentTileSchedulerILi128ELi112ELi256ELi256ELb1ELb1ELb0ELb0ELb1ELb1EEEEEEEEEvNT_6ParamsE,"a",@progbits
	.sectionflags	@""
	.align	4
.nv.constant0._ZN7cutlass13device_kernelIN5flash19enable_sm80_to_sm89INS1_16FlashAttnFwdSm80INS1_25CollectiveMainloopFwdSm80ILi8ELi1ELb1EN4cute5tupleIJNS5_1CILi128EEENS7_ILi112EEES8_EEELi128ENS_10bfloat16_tEfNS_4arch4Sm80ELb0ELb0ELb0ELb1ELb0ELb0ELb1ELb1EEENS1_21CollectiveEpilogueFwdINS6_IJS8_S8_S9_EEENS6_IJNS7_ILi1EEESH_SH_EEESB_SD_Li256ELb1ELb1ELb1ELb0EEENS1_36VarlenDynamicPersistentTileSchedulerILi128ELi112ELi256ELi256ELb1ELb1ELb0ELb0ELb1ELb1EEEEEEEEEvNT_6ParamsE:
	.zero		1608


//--------------------- .nv.constant0._ZN7cutlass13device_kernelIN5flash19enable_sm80_to_sm89INS1_16FlashAttnFwdSm80INS1_25CollectiveMainloopFwdSm80ILi8ELi1ELb1EN4cute5tupleIJNS5_1CILi128EEENS7_ILi112EEES8_EEELi128ENS_10bfloat16_tEfNS_4arch4Sm80ELb0ELb0ELb0ELb1ELb0ELb1ELb1ELb1EEENS1_21CollectiveEpilogueFwdINS6_IJS8_S8_S9_EEENS6_IJNS7_ILi1EEESH_SH_EEESB_SD_Li256ELb1ELb1ELb1ELb0EEENS1_36VarlenDynamicPersistentTileSchedulerILi128ELi112ELi256ELi256ELb1ELb1ELb0ELb0ELb1ELb1EEEEEEEEEvNT_6ParamsE --------------------------
	.section	.nv.constant0._ZN7cutlass13device_kernelIN5flash19enable_sm80_to_sm89INS1_16FlashAttnFwdSm80INS1_25CollectiveMainloopFwdSm80ILi8ELi1ELb1EN4cute5tupleIJNS5_1CILi128EEENS7_ILi112EEES8_EEELi128ENS_10bfloat16_tEfNS_4arch4Sm80ELb0ELb0ELb0ELb1ELb0ELb1ELb1ELb1EEENS1_21CollectiveEpilogueFwdINS6_IJS8_S8_S9_EEENS6_IJNS7_ILi1EEESH_SH_EEESB_SD_Li256ELb1ELb1ELb1ELb0EEENS1_36VarlenDynamicPersistentTileSchedulerILi128ELi112ELi256ELi256ELb1ELb1ELb0ELb0ELb1ELb1EEEEEEEEEvNT_6ParamsE,"a",@progbits
	.sectionflags	@""
	.align	4
.nv.constant0._ZN7cutlass13device_kernelIN5flash19enable_sm80_to_sm89INS1_16FlashAttnFwdSm80INS1_25CollectiveMainloopFwdSm80ILi8ELi1ELb1EN4cute5tupleIJNS5_1CILi128EEENS7_ILi112EEES8_EEELi128ENS_10bfloat16_tEfNS_4arch4Sm80ELb0ELb0ELb0ELb1ELb0ELb1ELb1ELb1EEENS1_21CollectiveEpilogueFwdINS6_IJS8_S8_S9_EEENS6_IJNS7_ILi1EEESH_SH_EEESB_SD_Li256ELb1ELb1ELb1ELb0EEENS1_36VarlenDynamicPersistentTileSchedulerILi128ELi112ELi256ELi256ELb1ELb1ELb0ELb0ELb1ELb1EEEEEEEEEvNT_6ParamsE:
	.zero		1608


//--------------------- .nv.constant0._ZN7cutlass13device_kernelIN5flash19enable_sm80_to_sm89INS1_16FlashAttnFwdSm80INS1_25CollectiveMainloopFwdSm80ILi4ELi1ELb0EN4cute5tupleIJNS5_1CILi128EEENS7_ILi48EEES8_EEELi128ENS_10bfloat16_tEfNS_4arch4Sm80ELb0ELb1ELb0ELb0ELb0ELb0ELb1ELb1EEENS1_21CollectiveEpilogueFwdINS6_IJS8_S8_S9_EEENS6_IJNS7_ILi1EEESH_SH_EEESB_SD_Li128ELb0ELb1ELb1ELb0EEENS1_19SingleTileSchedulerILb0ELb1ELb1ELi128EEEEEEEEEvNT_6ParamsE --------------------------
	.section	.nv.constant0._ZN7cutlass13device_kernelIN5flash19enable_sm80_to_sm89INS1_16FlashAttnFwdSm80INS1_25CollectiveMainloopFwdSm80ILi4ELi1ELb0EN4cute5tupleIJNS5_1CILi128EEENS7_ILi48EEES8_EEELi128ENS_10bfloat16_tEfNS_4arch4Sm80ELb0ELb1ELb0ELb0ELb0ELb0ELb1ELb1EEENS1_21CollectiveEpilogueFwdINS6_IJS8_S8_S9_EEENS6_IJNS7_ILi1EEESH_SH_EEESB_SD_Li128ELb0ELb1ELb1ELb0EEENS1_19SingleTileSchedulerILb0ELb1ELb1ELi128EEEEEEEEEvNT_6ParamsE,"a",@progbits
	.sectionflags	@""
	.align	4
.nv.constant0._ZN7cutlass13device_kernelIN5flash19enable_sm80_to_sm89INS1_16FlashAttnFwdSm80INS1_25CollectiveMainloopFwdSm80ILi4ELi1ELb0EN4cute5tupleIJNS5_1CILi128EEENS7_ILi48EEES8_EEELi128ENS_10bfloat16_tEfNS_4arch4Sm80ELb0ELb1ELb0ELb0ELb0ELb0ELb1ELb1EEENS1_21CollectiveEpilogueFwdINS6_IJS8_S8_S9_EEENS6_IJNS7_ILi1EEESH_SH_EEESB_SD_Li128ELb0ELb1ELb1ELb0EEENS1_19SingleTileSchedulerILb0ELb1ELb1ELi128EEEEEEEEEvNT_6ParamsE:
	.zero		1576


//--------------------- .nv.constant0._ZN7cutlass13device_kernelIN5flash19enable_sm80_to_sm89INS1_16FlashAttnFwdSm80INS1_25CollectiveMainloopFwdSm80ILi8ELi1ELb1EN4cute5tupleIJNS5_1CILi128EEENS7_ILi96EEES8_EEELi128ENS_10bfloat16_tEfNS_4arch4Sm80ELb0ELb1ELb0ELb1ELb0ELb0ELb1ELb1EEENS1_21CollectiveEpilogueFwdINS6_IJS8_S8_S9_EEENS6_IJNS7_ILi1EEESH_SH_EEESB_SD_Li256ELb1ELb1ELb1ELb0EEENS1_36VarlenDynamicPersistentTileSchedulerILi128ELi96ELi256ELi256ELb1ELb1ELb0ELb1ELb0ELb1EEEEEEEEEvNT_6ParamsE --------------------------
	.section	.nv.constant0._ZN7cutlass13device_kernelIN5flash19enable_sm80_to_sm89INS1_16FlashAttnFwdSm80INS1_25CollectiveMainloopFwdSm80ILi8ELi1ELb1EN4cute5tupleIJNS5_1CILi128EEENS7_ILi96EEES8_EEELi128ENS_10bfloat16_tEfNS_4arch4Sm80ELb0ELb1ELb0ELb1ELb0ELb0ELb1ELb1EEENS1_21CollectiveEpilogueFwdINS6_IJS8_S8_S9_EEENS6_IJNS7_ILi1EEESH_SH_EEESB_SD_Li256ELb1ELb1ELb1ELb0EEENS1_36VarlenDynamicPersistentTileSchedulerILi128ELi96ELi256ELi256ELb1ELb1ELb0ELb1ELb0ELb1EEEEEEEEEvNT_6ParamsE,"a",@progbits
	.sectionflags	@""
	.align	4
.nv.constant0._ZN7cutlass13device_kernelIN5flash19enable_sm80_to_sm89INS1_16FlashAttnFwdSm80INS1_25CollectiveMainloopFwdSm80ILi8ELi1ELb1EN4cute5tupleIJNS5_1CILi128EEENS7_ILi96EEES8_EEELi128ENS_10bfloat16_tEfNS_4arch4Sm80ELb0ELb1ELb0ELb1ELb0ELb0ELb1ELb1EEENS1_21CollectiveEpilogueFwdINS6_IJS8_S8_S9_EEENS6_IJNS7_ILi1EEESH_SH_EEESB_SD_Li256ELb1ELb1ELb1ELb0EEENS1_36VarlenDynamicPersistentTileSchedulerILi128ELi96ELi256ELi256ELb1ELb1ELb0ELb1ELb0ELb1EEEEEEEEEvNT_6ParamsE:
	.zero		1608


//--------------------- .nv.constant0._ZN7cutlass13device_kernelIN5flash19enable_sm80_to_sm89INS1_16FlashAttnFwdSm80INS1_25CollectiveMainloopFwdSm80ILi8ELi1ELb1EN4cute5tupleIJNS5_1CILi128EEENS7_ILi96EEES8_EEELi128ENS_10bfloat16_tEfNS_4arch4Sm80ELb0ELb1ELb0ELb1ELb0ELb1ELb1ELb1EEENS1_21CollectiveEpilogueFwdINS6_IJS8_S8_S9_EEENS6_IJNS7_ILi1EEESH_SH_EEESB_SD_Li256ELb1ELb1ELb1ELb0EEENS1_36VarlenDynamicPersistentTileSchedulerILi128ELi96ELi256ELi256ELb1ELb1ELb0ELb1ELb0ELb1EEEEEEEEEvNT_6ParamsE --------------------------
	.section	.nv.constant0._ZN7cutlass13device_kernelIN5flash19enable_sm80_to_sm89INS1_16FlashAttnFwdSm80INS1_25CollectiveMainloopFwdSm80ILi8ELi1ELb1EN4cute5tupleIJNS5_1CILi128EEENS7_ILi96EEES8_EEELi128ENS_10bfloat16_tEfNS_4arch4Sm80ELb0ELb1ELb0ELb1ELb0ELb1ELb1ELb1EEENS1_21CollectiveEpilogueFwdINS6_IJS8_S8_S9_EEENS6_IJNS7_ILi1EEESH_SH_EEESB_SD_Li256ELb1ELb1ELb1ELb0EEENS1_36VarlenDynamicPersistentTileSchedulerILi128ELi96ELi256ELi256ELb1ELb1ELb0ELb1ELb0ELb1EEEEEEEEEvNT_6ParamsE,"a",@progbits
	.sectionflags	@""
	.align	4
.nv.constant0._ZN7cutlass13device_kernelIN5flash19enable_sm80_to_sm89INS1_16FlashAttnFwdSm80INS1_25CollectiveMainloopFwdSm80ILi8ELi1ELb1EN4cute5tupleIJNS5_1CILi128EEENS7_ILi96EEES8_EEELi128ENS_10bfloat16_tEfNS_4arch4Sm80ELb0ELb1ELb0ELb1ELb0ELb1ELb1ELb1EEENS1_21CollectiveEpilogueFwdINS6_IJS8_S8_S9_EEENS6_IJNS7_ILi1EEESH_SH_EEESB_SD_Li256ELb1ELb1ELb1ELb0EEENS1_36VarlenDynamicPersistentTileSchedulerILi128ELi96ELi256ELi256ELb1ELb1ELb0ELb1ELb0ELb1EEEEEEEEEvNT_6ParamsE:
	.zero		1608


//--------------------- .nv.constant0._ZN7cutlass13device_kernelIN5flash19enable_sm80_to_sm89INS1_16FlashAttnFwdSm80INS1_25CollectiveMainloopFwdSm80ILi4ELi1ELb0EN4cute5tupleIJNS5_1CILi128EEENS7_ILi64EEES8_EEELi128ENS_10bfloat16_tEfNS_4arch4Sm80ELb1ELb0ELb0ELb0ELb0ELb0ELb1ELb1EEENS1_21CollectiveEpilogueFwdINS6_IJS8_S8_S9_EEENS6_IJNS7_ILi1EEESH_SH_EEESB_SD_Li128ELb0ELb1ELb1ELb0EEENS1_30DynamicPersistentTileSchedulerILi128ELi128ELb1ELb1ELb0EEEEEEEEEvNT_6ParamsE --------------------------
	.section	.nv.constant0._ZN7cutlass13device_kernelIN5flash19enable_sm80_to_sm89INS1_16FlashAttnFwdSm80INS1_25CollectiveMainloopFwdSm80ILi4ELi1ELb0EN4cute5tupleIJNS5_1CILi128EEENS7_ILi64EEES8_EEELi128ENS_10bfloat16_tEfNS_4arch4Sm80ELb1ELb0ELb0ELb0ELb0ELb0ELb1ELb1EEENS1_21CollectiveEpilogueFwdINS6_IJS8_S8_S9_EEENS6_IJNS7_ILi1EEESH_SH_EEESB_SD_Li128ELb0ELb1ELb1ELb0EEENS1_30DynamicPersistentTileSchedulerILi128ELi128ELb1ELb1ELb0EEEEEEEEEvNT_6ParamsE,"a",@progbits
	.sectionflags	@""
	.align	4
.nv.constant0._ZN7cutlass13device_kernelIN5flash19enable_sm80_to_sm89INS1_16FlashAttnFwdSm80INS1_25CollectiveMainloopFwdSm80ILi4ELi1ELb0EN4cute5tupleIJNS5_1CILi128EEENS7_ILi64EEES8_EEELi128ENS_10bfloat16_tEfNS_4arch4Sm80ELb1ELb0ELb0ELb0ELb0ELb0ELb1ELb1EEENS1_21CollectiveEpilogueFwdINS6_IJS8_S8_S9_EEENS6_IJNS7_ILi1EEESH_SH_EEESB_SD_Li128ELb0ELb1ELb1ELb0EEENS1_30DynamicPersistentTileSchedulerILi128ELi128ELb1ELb1ELb0EEEEEEEEEvNT_6ParamsE:
	.zero		1592


//--------------------- .nv.constant0._ZN7cutlass13device_kernelIN5flash19enable_sm80_to_sm89INS1_16FlashAttnFwdSm80INS1_25CollectiveMainloopFwdSm80ILi8ELi1ELb1EN4cute5tupleIJNS5_1CILi128EEENS7_ILi112EEES8_EEELi128ENS_10bfloat16_tEfNS_4arch4Sm80ELb1ELb0ELb0ELb1ELb0ELb0ELb1ELb1EEENS1_21CollectiveEpilogueFwdINS6_IJS8_S8_S9_EEENS6_IJNS7_ILi1EEESH_SH_EEESB_SD_Li256ELb1ELb1ELb1ELb0EEENS1_36VarlenDynamicPersistentTileSchedulerILi128ELi112ELi256ELi256ELb1ELb1ELb0ELb1ELb1ELb1EEEEEEEEEvNT_6ParamsE --------------------------
	.section	.nv.constant0._ZN7cutlass13device_kernelIN5flash19enable_sm80_to_sm89INS1_16FlashAttnFwdSm80INS1_25CollectiveMainloopFwdSm80ILi8ELi1ELb1EN4cute5tupleIJNS5_1CILi128EEENS7_ILi112EEES8_EEELi128ENS_10bfloat16_tEfNS_4arch4Sm80ELb1ELb0ELb0ELb1ELb0ELb0ELb1ELb1EEENS1_21CollectiveEpilogueFwdINS6_IJS8_S8_S9_EEENS6_IJNS7_ILi1EEESH_SH_EEESB_SD_Li256ELb1ELb1ELb1ELb0EEENS1_36VarlenDynamicPersistentTileSchedulerILi128ELi112ELi256ELi256ELb1ELb1ELb0ELb1ELb1ELb1EEEEEEEEEvNT_6ParamsE,"a",@progbits
	.sectionflags	@""
	.align	4
.nv.constant0._ZN7cutlass13device_kernelIN5flash19enable_sm80_to_sm89INS1_16FlashAttnFwdSm80INS1_25CollectiveMainloopFwdSm80ILi8ELi1ELb1EN4cute5tupleIJNS5_1CILi128EEENS7_ILi112EEES8_EEELi128ENS_10bfloat16_tEfNS_4arch4Sm80ELb1ELb0ELb0ELb1ELb0ELb0ELb1ELb1EEENS1_21CollectiveEpilogueFwdINS6_IJS8_S8_S9_EEENS6_IJNS7_ILi1EEESH_SH_EEESB_SD_Li256ELb1ELb1ELb1ELb0EEENS1_36VarlenDynamicPersistentTileSchedulerILi128ELi112ELi256ELi256ELb1ELb1ELb0ELb1ELb1ELb1EEEEEEEEEvNT_6ParamsE:
	.zero		1608


//--------------------- .nv.constant0._ZN7cutlass13device_kernelIN5flash19enable_sm80_to_sm89INS1_16FlashAttnFwdSm80INS1_25CollectiveMainloopFwdSm80ILi8ELi1ELb1EN4cute5tupleIJNS5_1CILi128EEENS7_ILi112EEES8_EEELi128ENS_10bfloat16_tEfNS_4arch4Sm80ELb1ELb0ELb0ELb1ELb0ELb1ELb1ELb1EEENS1_21CollectiveEpilogueFwdINS6_IJS8_S8_S9_EEENS6_IJNS7_ILi1EEESH_SH_EEESB_SD_Li256ELb1ELb1ELb1ELb0EEENS1_36VarlenDynamicPersistentTileSchedulerILi128ELi112ELi256ELi256ELb1ELb1ELb0ELb1ELb1ELb1EEEEEEEEEvNT_6ParamsE --------------------------
	.section	.nv.constant0._ZN7cutlass13device_kernelIN5flash19enable_sm80_to_sm89INS1_16FlashAttnFwdSm80INS1_25CollectiveMainloopFwdSm80ILi8ELi1ELb1EN4cute5tupleIJNS5_1CILi128EEENS7_ILi112EEES8_EEELi128ENS_10bfloat16_tEfNS_4arch4Sm80ELb1ELb0ELb0ELb1ELb0ELb1ELb1ELb1EEENS1_21CollectiveEpilogueFwdINS6_IJS8_S8_S9_EEENS6_IJNS7_ILi1EEESH_SH_EEESB_SD_Li256ELb1ELb1ELb1ELb0EEENS1_36VarlenDynamicPersistentTileSchedulerILi128ELi112ELi256ELi256ELb1ELb1ELb0ELb1ELb1ELb1EEEEEEEEEvNT_6ParamsE,"a",@progbits
	.sectionflags	@""
	.align	4
.nv.constant0._ZN7cutlass13device_kernelIN5flash19enable_sm80_to_sm89INS1_16FlashAttnFwdSm80INS1_25CollectiveMainloopFwdSm80ILi8ELi1ELb1EN4cute5tupleIJNS5_1CILi128EEENS7_ILi112EEES8_EEELi128ENS_10bfloat16_tEfNS_4arch4Sm80ELb1ELb0ELb0ELb1ELb0ELb1ELb1ELb1EEENS1_21CollectiveEpilogueFwdINS6_IJS8_S8_S9_EEENS6_IJNS7_ILi1EEESH_SH_EEESB_SD_Li256ELb1ELb1ELb1ELb0EEENS1_36VarlenDynamicPersistentTileSchedulerILi128ELi112ELi256ELi256ELb1ELb1ELb0ELb1ELb1ELb1EEEEEEEEEvNT_6ParamsE:
	.zero		1608


//--------------------- SYMBOLS --------------------------

	.type		.nv.reservedSmem.offset0,@object
	.size		.nv.reservedSmem.offset0,0x4
